def matmul_kernel(
    a_ptr,
    b_ptr,
    c_ptr,
    M,
    N,
    K,
    stride_am,
    stride_ak,
    stride_bk,
    stride_bn,
    stride_cm,
    stride_cn,
    BLOCK_M: tl.constexpr,
    BLOCK_N: tl.constexpr,
    BLOCK_K: tl.constexpr,
    GROUP_M: tl.constexpr,
):
    pid = tl.program_id(axis=0)
    num_pid_m = tl.cdiv(M, BLOCK_M)
    num_pid_n = tl.cdiv(N, BLOCK_N)
    num_pid_in_group = GROUP_M * num_pid_n
    group_id = pid // num_pid_in_group
    first_pid_m = group_id * GROUP_M
    group_size_m = min(num_pid_m - first_pid_m, GROUP_M)
    pid_m = first_pid_m + ((pid % num_pid_in_group) % group_size_m)
    pid_n = (pid % num_pid_in_group) // group_size_m

    offs_am = (pid_m * BLOCK_M + tl.arange(0, BLOCK_M)) % M
    offs_bn = (pid_n * BLOCK_N + tl.arange(0, BLOCK_N)) % N
    offs_k = tl.arange(0, BLOCK_K)
    a_ptrs = a_ptr + offs_am[:, None] * stride_am + offs_k[None, :] * stride_ak
    b_ptrs = b_ptr + offs_k[:, None] * stride_bk + offs_bn[None, :] * stride_bn

    acc = tl.zeros((BLOCK_M, BLOCK_N), dtype=tl.float32)
    for kk in range(0, tl.cdiv(K, BLOCK_K)):
        a = tl.load(a_ptrs, mask=offs_k[None, :] < K - kk * BLOCK_K, other=0.0)
        b = tl.load(b_ptrs, mask=offs_k[:, None] < K - kk * BLOCK_K, other=0.0)
        acc = tl.dot(a, b, acc)
        a_ptrs += BLOCK_K * stride_ak
        b_ptrs += BLOCK_K * stride_bk

    c = acc.to(c_ptr.dtype.element_ty)
    offs_cm = pid_m * BLOCK_M + tl.arange(0, BLOCK_M)
    offs_cn = pid_n * BLOCK_N + tl.arange(0, BLOCK_N)
    c_ptrs = c_ptr + offs_cm[:, None] * stride_cm + offs_cn[None, :] * stride_cn
    mask = (offs_cm[:, None] < M) & (offs_cn[None, :] < N)
    tl.store(c_ptrs, c, mask=mask)

# config = {"BLOCK_K": 128, "BLOCK_M": 64, "BLOCK_N": 64, "GROUP_M": 1, "arch": "sm_100", "dtype": "fp8e4m3", "num_ctas": 1, "num_stages": 3, "num_warps": 4}
# arch = sm_100


// ===== COMPILED SASS (sm_100a) =====

	.target	sm_100a

	.elftype	@"ET_EXEC"


//--------------------- .note.nv.tkinfo           --------------------------
	.section	.note.nv.tkinfo,"",@"SHT_NOTE"
	.sectionflags	@"SHF_NOTE_NV_TKINFO"
	.tkinfo
        /*0018*/ 	.word	0x00000081
        /*0030*/ 	.string	""
        /*0030*/ 	.string	"ptxas-blackwell"
        /*0030*/ 	.string	"Cuda compilation tools, release 12.9, V12.9.86"
        /*0030*/ 	.string	"Build cuda_12.9.r12.9/compiler.36037853_0"
        /*0030*/ 	.string	"-v  -suppress-debug-info  -lineinfo  -arch sm_100a "



//--------------------- .note.nv.cuver            --------------------------
	.section	.note.nv.cuver,"",@"SHT_NOTE"
	.sectionflags	@"SHF_NOTE_NV_CUVER"
        /*0018*/ 	.short	0x0001
        /*001a*/ 	.short	0x0064
        /*001c*/ 	.short	0x0001
        /*001e*/ 	.short	0x0000
        /*0020*/ 	.short	0x0001
        /*0022*/ 	.short	0x0000


//--------------------- .nv.info                  --------------------------
	.section	.nv.info,"",@"SHT_CUDA_INFO"
	.align	4


	//----- nvinfo : EIATTR_REGCOUNT
	.align		4
        /*0000*/ 	.byte	0x04, 0x2f
        /*0002*/ 	.short	(.L_4 - .L_3)
	.align		4
.L_3:
        /*0004*/ 	.word	index@(matmul_kernel)
        /*0008*/ 	.word	0x000000ff


	//----- nvinfo : EIATTR_FRAME_SIZE
	.align		4
.L_4:
        /*000c*/ 	.byte	0x04, 0x11
        /*000e*/ 	.short	(.L_6 - .L_5)
	.align		4
.L_5:
        /*0010*/ 	.word	index@($__internal_2_$__cuda_sm10x_tcgen05_guardrail_trap_unallocated_columns_being_dealloced)
        /*0014*/ 	.word	0x000001c8


	//----- nvinfo : EIATTR_FRAME_SIZE
	.align		4
.L_6:
        /*0018*/ 	.byte	0x04, 0x11
        /*001a*/ 	.short	(.L_8 - .L_7)
	.align		4
.L_7:
        /*001c*/ 	.word	index@($__internal_1_$__cuda_sm10x_tcgen05_guardrail_trap_phase_invalid_during_alloc)
        /*0020*/ 	.word	0x000001c8


	//----- nvinfo : EIATTR_FRAME_SIZE
	.align		4
.L_8:
        /*0024*/ 	.byte	0x04, 0x11
        /*0026*/ 	.short	(.L_10 - .L_9)
	.align		4
.L_9:
        /*0028*/ 	.word	index@($__internal_0_$__cuda_sm10x_tcgen05_guardrail_trap_col_being_dealloced_not_returned_by_alloc)
        /*002c*/ 	.word	0x000001c8


	//----- nvinfo : EIATTR_FRAME_SIZE
	.align		4
.L_10:
        /*0030*/ 	.byte	0x04, 0x11
        /*0032*/ 	.short	(.L_12 - .L_11)
	.align		4
.L_11:
        /*0034*/ 	.word	index@(matmul_kernel)
        /*0038*/ 	.word	0x000001c8


	//----- nvinfo : EIATTR_MIN_STACK_SIZE
	.align		4
.L_12:
        /*003c*/ 	.byte	0x04, 0x12
        /*003e*/ 	.short	(.L_14 - .L_13)
	.align		4
.L_13:
        /*0040*/ 	.word	index@(matmul_kernel)
        /*0044*/ 	.word	0x000001c8
.L_14:


//--------------------- .nv.info.matmul_kernel    --------------------------
	.section	.nv.info.matmul_kernel,"",@"SHT_CUDA_INFO"
	.sectionflags	@""
	.align	4


	//----- nvinfo : EIATTR_CUDA_API_VERSION
	.align		4
        /*0000*/ 	.byte	0x04, 0x37
        /*0002*/ 	.short	(.L_16 - .L_15)
.L_15:
        /*0004*/ 	.word	0x00000081


	//----- nvinfo : EIATTR_KPARAM_INFO
	.align		4
.L_16:
        /*0008*/ 	.byte	0x04, 0x17
        /*000a*/ 	.short	(.L_18 - .L_17)
.L_17:
        /*000c*/ 	.word	0x00000000
        /*0010*/ 	.short	0x000d
        /*0012*/ 	.short	0x0048
        /*0014*/ 	.byte	0x00, 0xf4, 0x21, 0x00


	//----- nvinfo : EIATTR_KPARAM_INFO
	.align		4
.L_18:
        /*0018*/ 	.byte	0x04, 0x17
        /*001a*/ 	.short	(.L_20 - .L_19)
.L_19:
        /*001c*/ 	.word	0x00000000
        /*0020*/ 	.short	0x000c
        /*0022*/ 	.short	0x0040
        /*0024*/ 	.byte	0x00, 0xf4, 0x21, 0x00


	//----- nvinfo : EIATTR_KPARAM_INFO
	.align		4
.L_20:
        /*0028*/ 	.byte	0x04, 0x17
        /*002a*/ 	.short	(.L_22 - .L_21)
.L_21:
        /*002c*/ 	.word	0x00000000
        /*0030*/ 	.short	0x000b
        /*0032*/ 	.short	0x0038
        /*0034*/ 	.byte	0x00, 0xf0, 0x11, 0x00


	//----- nvinfo : EIATTR_KPARAM_INFO
	.align		4
.L_22:
        /*0038*/ 	.byte	0x04, 0x17
        /*003a*/ 	.short	(.L_24 - .L_23)
.L_23:
        /*003c*/ 	.word	0x00000000
        /*0040*/ 	.short	0x000a
        /*0042*/ 	.short	0x0034
        /*0044*/ 	.byte	0x00, 0xf0, 0x11, 0x00


	//----- nvinfo : EIATTR_KPARAM_INFO
	.align		4
.L_24:
        /*0048*/ 	.byte	0x04, 0x17
        /*004a*/ 	.short	(.L_26 - .L_25)
.L_25:
        /*004c*/ 	.word	0x00000000
        /*0050*/ 	.short	0x0009
        /*0052*/ 	.short	0x0030
        /*0054*/ 	.byte	0x00, 0xf0, 0x11, 0x00


	//----- nvinfo : EIATTR_KPARAM_INFO
	.align		4
.L_26:
        /*0058*/ 	.byte	0x04, 0x17
        /*005a*/ 	.short	(.L_28 - .L_27)
.L_27:
        /*005c*/ 	.word	0x00000000
        /*0060*/ 	.short	0x0008
        /*0062*/ 	.short	0x002c
        /*0064*/ 	.byte	0x00, 0xf0, 0x11, 0x00


	//----- nvinfo : EIATTR_KPARAM_INFO
	.align		4
.L_28:
        /*0068*/ 	.byte	0x04, 0x17
        /*006a*/ 	.short	(.L_30 - .L_29)
.L_29:
        /*006c*/ 	.word	0x00000000
        /*0070*/ 	.short	0x0007
        /*0072*/ 	.short	0x0028
        /*0074*/ 	.byte	0x00, 0xf0, 0x11, 0x00


	//----- nvinfo : EIATTR_KPARAM_INFO
	.align		4
.L_30:
        /*0078*/ 	.byte	0x04, 0x17
        /*007a*/ 	.short	(.L_32 - .L_31)
.L_31:
        /*007c*/ 	.word	0x00000000
        /*0080*/ 	.short	0x0006
        /*0082*/ 	.short	0x0024
        /*0084*/ 	.byte	0x00, 0xf0, 0x11, 0x00


	//----- nvinfo : EIATTR_KPARAM_INFO
	.align		4
.L_32:
        /*0088*/ 	.byte	0x04, 0x17
        /*008a*/ 	.short	(.L_34 - .L_33)
.L_33:
        /*008c*/ 	.word	0x00000000
        /*0090*/ 	.short	0x0005
        /*0092*/ 	.short	0x0020
        /*0094*/ 	.byte	0x00, 0xf0, 0x11, 0x00


	//----- nvinfo : EIATTR_KPARAM_INFO
	.align		4
.L_34:
        /*0098*/ 	.byte	0x04, 0x17
        /*009a*/ 	.short	(.L_36 - .L_35)
.L_35:
        /*009c*/ 	.word	0x00000000
        /*00a0*/ 	.short	0x0004
        /*00a2*/ 	.short	0x001c
        /*00a4*/ 	.byte	0x00, 0xf0, 0x11, 0x00


	//----- nvinfo : EIATTR_KPARAM_INFO
	.align		4
.L_36:
        /*00a8*/ 	.byte	0x04, 0x17
        /*00aa*/ 	.short	(.L_38 - .L_37)
.L_37:
        /*00ac*/ 	.word	0x00000000
        /*00b0*/ 	.short	0x0003
        /*00b2*/ 	.short	0x0018
        /*00b4*/ 	.byte	0x00, 0xf0, 0x11, 0x00


	//----- nvinfo : EIATTR_KPARAM_INFO
	.align		4
.L_38:
        /*00b8*/ 	.byte	0x04, 0x17
        /*00ba*/ 	.short	(.L_40 - .L_39)
.L_39:
        /*00bc*/ 	.word	0x00000000
        /*00c0*/ 	.short	0x0002
        /*00c2*/ 	.short	0x0010
        /*00c4*/ 	.byte	0x00, 0xf4, 0x21, 0x00


	//----- nvinfo : EIATTR_KPARAM_INFO
	.align		4
.L_40:
        /*00c8*/ 	.byte	0x04, 0x17
        /*00ca*/ 	.short	(.L_42 - .L_41)
.L_41:
        /*00cc*/ 	.word	0x00000000
        /*00d0*/ 	.short	0x0001
        /*00d2*/ 	.short	0x0008
        /*00d4*/ 	.byte	0x00, 0xf4, 0x21, 0x00


	//----- nvinfo : EIATTR_KPARAM_INFO
	.align		4
.L_42:
        /*00d8*/ 	.byte	0x04, 0x17
        /*00da*/ 	.short	(.L_44 - .L_43)
.L_43:
        /*00dc*/ 	.word	0x00000000
        /*00e0*/ 	.short	0x0000
        /*00e2*/ 	.short	0x0000
        /*00e4*/ 	.byte	0x00, 0xf4, 0x21, 0x00


	//----- nvinfo : EIATTR_AT_ENTRY_FRAGMENTS
	.align		4
.L_44:
        /*00e8*/ 	.byte	0x04, 0x4f
        /*00ea*/ 	.short	(.L_46 - .L_45)


	//   ....[0]....
.L_45:
        /*00ec*/ 	.word	0x00000004


	//----- nvinfo : EIATTR_RESERVED_SMEM_USED
	.align		4
.L_46:
        /*00f0*/ 	.byte	0x01, 0x41
	.zero		2


	//----- nvinfo : EIATTR_SPARSE_MMA_MASK
	.align		4
        /*00f4*/ 	.byte	0x03, 0x50
        /*00f6*/ 	.short	0x0000


	//----- nvinfo : EIATTR_TCGEN05_1CTA_USED
	.align		4
        /*00f8*/ 	.byte	0x01, 0x51
	.zero		2


	//----- nvinfo : EIATTR_MAXREG_COUNT
	.align		4
        /*00fc*/ 	.byte	0x03, 0x1b
        /*00fe*/ 	.short	0x00ff


	//----- nvinfo : EIATTR_NUM_BARRIERS
	.align		4
        /*0100*/ 	.byte	0x02, 0x4c
        /*0102*/ 	.byte	0x01
	.zero		1


	//----- nvinfo : EIATTR_ANNOTATIONS
	.align		4
        /*0104*/ 	.byte	0x04, 0x55
        /*0106*/ 	.short	(.L_48 - .L_47)


	//   ....[0]....
.L_47:
        /*0108*/ 	.word	0x00000001
        /*010c*/ 	.byte	0xb0, 0x0b, 0x00, 0x00, 0x01, 0x00, 0x00, 0x00, 0xd0, 0x1a, 0x00, 0x00, 0x01, 0x00, 0x00, 0x00
        /* <DEDUP_REMOVED lines=200> */
        /*0d9c*/ 	.byte	0xf0, 0xf2, 0x00, 0x00, 0x01, 0x00, 0x00, 0x00, 0x40, 0xfb, 0x00, 0x00


	//----- nvinfo : EIATTR_INT_WARP_WIDE_INSTR_OFFSETS
	.align		4
.L_48:
        /*0da8*/ 	.byte	0x04, 0x31
        /*0daa*/ 	.short	(.L_50 - .L_49)


	//   ....[0]....
.L_49:
        /*0dac*/ 	.word	0x00001d20


	//   ....[1]....
        /*0db0*/ 	.word	0x00001d30


	//   ....[2]....
        /*0db4*/ 	.word	0x00006920


	//   ....[3]....
        /*0db8*/ 	.word	0x000112d0


	//   ....[4]....
        /*0dbc*/ 	.word	0x00011320


	//----- nvinfo : EIATTR_COOP_GROUP_MASK_REGIDS
	.align		4
.L_50:
        /*0dc0*/ 	.byte	0x04, 0x29
        /*0dc2*/ 	.short	(.L_52 - .L_51)


	//   ....[0]....
.L_51:
        /*0dc4*/ 	.word	0xffffffff


	//   ....[1]....
        /*0dc8*/ 	.word	0xffffffff


	//   ....[2]....
        /*0dcc*/ 	.word	0xffffffff


	//   ....[3]....
        /*0dd0*/ 	.word	0xffffffff


	//----- nvinfo : EIATTR_COOP_GROUP_INSTR_OFFSETS
	.align		4
.L_52:
        /*0dd4*/ 	.byte	0x04, 0x28
        /*0dd6*/ 	.short	(.L_54 - .L_53)


	//   ....[0]....
.L_53:
        /*0dd8*/ 	.word	0x00000080


	//   ....[1]....
        /*0ddc*/ 	.word	0x00000340


	//   ....[2]....
        /*0de0*/ 	.word	0x00011160


	//   ....[3]....
        /*0de4*/ 	.word	0x000113d0


	//----- nvinfo : EIATTR_VRC_CTA_INIT_COUNT
	.align		4
.L_54:
        /*0de8*/ 	.byte	0x02, 0x4a
        /*0dea*/ 	.byte	0x80
	.zero		1


	//----- nvinfo : EIATTR_MBARRIER_INSTR_OFFSETS
	.align		4
        /*0dec*/ 	.byte	0x04, 0x39
        /*0dee*/ 	.short	(.L_56 - .L_55)


	//   ....[0]....
.L_55:
        /*0df0*/ 	.word	0x00001ef0
        /*0df4*/ 	.word	0x000000ff
        /*0df8*/ 	.word	0x00000000
        /*0dfc*/ 	.short	0x0100
        /*0dfe*/ 	.byte	0x06
	.zero		1


	//   ....[1]....
        /*0e00*/ 	.word	0x00006960
        /*0e04*/ 	.word	0x000000ff
        /*0e08*/ 	.word	0x00008008
        /*0e0c*/ 	.short	0x0100
        /*0e0e*/ 	.byte	0x09
	.zero		1


	//   ....[2]....
        /*0e10*/ 	.word	0x0000b5b0
        /*0e14*/ 	.word	0x000000ff
        /*0e18*/ 	.word	0x00000000
        /*0e1c*/ 	.short	0x010a
        /*0e1e*/ 	.byte	0x06
	.zero		1


	//   ....[3]....
        /*0e20*/ 	.word	0x0000fb20
        /*0e24*/ 	.word	0x000000ff
        /*0e28*/ 	.word	0x00000000
        /*0e2c*/ 	.short	0x010a
        /*0e2e*/ 	.byte	0x06
	.zero		1


	//   ....[4]....
        /*0e30*/ 	.word	0x0000fbc0
        /*0e34*/ 	.word	0x000000ff
        /*0e38*/ 	.word	0x00008000
        /*0e3c*/ 	.short	0x0108
        /*0e3e*/ 	.byte	0x09
	.zero		1


	//   ....[5]....
        /*0e40*/ 	.word	0x0000fc60
        /*0e44*/ 	.word	0x000000ff
        /*0e48*/ 	.word	0x00008008
        /*0e4c*/ 	.short	0x0108
        /*0e4e*/ 	.byte	0x09
	.zero		1


	//   ....[6]....
        /*0e50*/ 	.word	0x000113f0
        /*0e54*/ 	.word	0x000000ff
        /*0e58*/ 	.word	0x00000000
        /*0e5c*/ 	.short	0x010a
        /*0e5e*/ 	.byte	0x06
	.zero		1


	//   ....[7]....
        /*0e60*/ 	.word	0x00011420
        /*0e64*/ 	.word	0x000000ff
        /*0e68*/ 	.word	0x00000000
        /*0e6c*/ 	.short	0x010a
        /*0e6e*/ 	.byte	0x06
	.zero		1


	//----- nvinfo : EIATTR_NUM_MBARRIERS
	.align		4
.L_56:
        /*0e70*/ 	.byte	0x03, 0x38
        /*0e72*/ 	.short	0x0002


	//----- nvinfo : EIATTR_EXIT_INSTR_OFFSETS
	.align		4
        /*0e74*/ 	.byte	0x04, 0x1c
        /*0e76*/ 	.short	(.L_58 - .L_57)


	//   ....[0]....
.L_57:
        /*0e78*/ 	.word	0x000113e0


	//----- nvinfo : EIATTR_REQNTID
	.align		4
.L_58:
        /*0e7c*/ 	.byte	0x04, 0x10
        /*0e7e*/ 	.short	(.L_60 - .L_59)
.L_59:
        /*0e80*/ 	.word	0x00000080
        /*0e84*/ 	.word	0x00000001
        /*0e88*/ 	.word	0x00000001


	//----- nvinfo : EIATTR_CRS_STACK_SIZE
	.align		4
.L_60:
        /*0e8c*/ 	.byte	0x04, 0x1e
        /*0e8e*/ 	.short	(.L_62 - .L_61)
.L_61:
        /*0e90*/ 	.word	0x00000000


	//----- nvinfo : EIATTR_CBANK_PARAM_SIZE
	.align		4
.L_62:
        /*0e94*/ 	.byte	0x03, 0x19
        /*0e96*/ 	.short	0x0050


	//----- nvinfo : EIATTR_PARAM_CBANK
	.align		4
        /*0e98*/ 	.byte	0x04, 0x0a
        /*0e9a*/ 	.short	(.L_64 - .L_63)
	.align		4
.L_63:
        /*0e9c*/ 	.word	index@(.nv.constant0.matmul_kernel)
        /*0ea0*/ 	.short	0x0380
        /*0ea2*/ 	.short	0x0050


	//----- nvinfo : EIATTR_SW_WAR
	.align		4
.L_64:
        /*0ea4*/ 	.byte	0x04, 0x36
        /*0ea6*/ 	.short	(.L_66 - .L_65)
.L_65:
        /*0ea8*/ 	.word	0x00000008
.L_66:


//--------------------- .nv.compat                --------------------------
	.section	.nv.compat,"",@"SHT_CUDA_COMPAT_INFO"
	.align	4
        /*0000*/ 	.byte	0x02, 0x02, 0x02, 0x00, 0x02, 0x05, 0x05, 0x00, 0x02, 0x03, 0x00, 0x00, 0x02, 0x06, 0x01, 0x00


//--------------------- .nv.callgraph             --------------------------
	.section	.nv.callgraph,"",@"SHT_CUDA_CALLGRAPH"
	.align	4
	.sectionentsize	8
	.align		4
        /*0000*/ 	.word	0x00000000
	.align		4
        /*0004*/ 	.word	0xffffffff
	.align		4
        /*0008*/ 	.word	0x00000000
	.align		4
        /*000c*/ 	.word	0xfffffffe
	.align		4
        /*0010*/ 	.word	0x00000000
	.align		4
        /*0014*/ 	.word	0xfffffffd
	.align		4
        /*0018*/ 	.word	0x00000000
	.align		4
        /*001c*/ 	.word	0xfffffffc


//--------------------- .text.matmul_kernel       --------------------------
	.section	.text.matmul_kernel,"ax",@progbits
	.align	128
        .global         matmul_kernel
        .type           matmul_kernel,@function
        .size           matmul_kernel,(.L_x_20 - matmul_kernel)
        .other          matmul_kernel,@"STO_CUDA_ENTRY STV_DEFAULT"
matmul_kernel:
.text.matmul_kernel:
[----:B------:R-:W0:Y:S01]  /*0000*/  LDC R1, c[0x0][0x37c] ;  /* 0x0000df00ff017b82 */ /* 0x000e220000000800 */
[----:B------:R-:W1:Y:S01]  /*0010*/  S2R R0, SR_TID.X ;  /* 0x0000000000007919 */ /* 0x000e620000002100 */
[----:B0-----:R-:W-:Y:S01]  /*0020*/  VIADD R1, R1, 0xfffffe38 ;  /* 0xfffffe3801017836 */ /* 0x001fe20000000000 */
[----:B------:R-:W0:Y:S01]  /*0030*/  LDCU.64 UR20, c[0x0][0x358] ;  /* 0x00006b00ff1477ac */ /* 0x000e220008000a00 */
[----:B-1----:R-:W-:-:S13]  /*0040*/  ISETP.GE.U32.AND P0, PT, R0, 0x20, PT ;  /* 0x000000200000780c */ /* 0x002fda0003f06070 */
[----:B------:R-:W-:Y:S02]  /*0050*/  VOTEU.ANY UP0, P0 ;  /* 0x0000000000ff7886 */ /* 0x000fe40000000100 */
[----:B------:R-:W-:Y:S05]  /*0060*/  BRA.U UP0, `(.L_x_0) ;  /* 0x0000000100b87547 */ /* 0x000fea000b800000 */
[----:B------:R-:W1:Y:S01]  /*0070*/  S2UR UR6, SR_CgaCtaId ;  /* 0x00000000000679c3 */ /* 0x000e620000008800 */
[----:B------:R-:W-:Y:S01]  /*0080*/  NOP ;  /* 0x0000000000007918 */ /* 0x000fe20000000000 */
[----:B------:R-:W-:Y:S02]  /*0090*/  UMOV UR4, 0x40 ;  /* 0x0000004000047882 */ /* 0x000fe40000000000 */
[----:B-1----:R-:W-:-:S09]  /*00a0*/  ULEA UR4, UR6, UR4, 0x18 ;  /* 0x0000000406047291 */ /* 0x002fd2000f8ec0ff */
[----:B------:R-:W1:Y:S01]  /*00b0*/  LDS.U8 R0, [UR4] ;  /* 0x00000004ff007984 */ /* 0x000e620008000000 */
[----:B------:R-:W-:Y:S02]  /*00c0*/  UMOV UR4, 0x400 ;  /* 0x0000040000047882 */ /* 0x000fe40000000000 */
[----:B------:R-:W-:Y:S01]  /*00d0*/  ULEA UR4, UR6, UR4, 0x18 ;  /* 0x0000000406047291 */ /* 0x000fe2000f8ec0ff */
[----:B-1----:R-:W-:-:S13]  /*00e0*/  ISETP.NE.AND P0, PT, R0, RZ, PT ;  /* 0x000000ff0000720c */ /* 0x002fda0003f05270 */
[----:B------:R-:W-:Y:S05]  /*00f0*/  @P0 BRA `(.L_x_1) ;  /* 0x00000000007c0947 */ /* 0x000fea0003800000 */
[----:B------:R-:W-:-:S13]  /*0100*/  ELECT P0, URZ, PT ;  /* 0x0000000000ff782f */ /* 0x000fda0003800000 */
[----:B------:R-:W-:Y:S05]  /*0110*/  @!P0 BRA `(.L_x_2) ;  /* 0x0000000000848947 */ /* 0x000fea0003800000 */
[----:B------:R-:W-:Y:S01]  /*0120*/  UMOV UR5, 0x2 ;  /* 0x0000000200057882 */ /* 0x000fe20000000000 */
[----:B------:R-:W-:Y:S02]  /*0130*/  IMAD.MOV.U32 R4, RZ, RZ, 0x1 ;  /* 0x00000001ff047424 */ /* 0x000fe400078e00ff */
[----:B------:R-:W-:Y:S02]  /*0140*/  IMAD.MOV.U32 R5, RZ, RZ, 0x3 ;  /* 0x00000003ff057424 */ /* 0x000fe400078e00ff */
[----:B------:R-:W-:Y:S04]  /*0150*/  DEPBAR.LE SB1, 0x36 ;  /* 0x00009d800000791a */ /* 0x000fe80000000000 */
[----:B------:R-:W1:Y:S02]  /*0160*/  UTCATOMSWS.FIND_AND_SET.ALIGN UP1, UR5, UR5 ;  /* 0x00000005000575e3 */ /* 0x000e640008020800 */
[----:B-1----:R-:W-:-:S04]  /*0170*/  PLOP3.LUT P0, PT, PT, PT, UP1, 0x80, 0x8 ;  /* 0x000000000008781c */ /* 0x002fc80003f0f018 */
[----:B------:R-:W-:-:S04]  /*0180*/  SEL R0, RZ, 0xffffffff, !P0 ;  /* 0xffffffffff007807 */ /* 0x000fc80004000000 */
[----:B------:R-:W-:Y:S01]  /*0190*/  ISETP.NE.AND P0, PT, R0, RZ, PT ;  /* 0x000000ff0000720c */ /* 0x000fe20003f05270 */
[----:B------:R-:W-:-:S12]  /*01a0*/  IMAD.U32 R0, RZ, RZ, UR5 ;  /* 0x00000005ff007e24 */ /* 0x000fd8000f8e00ff */
[----:B------:R-:W-:Y:S05]  /*01b0*/  @P0 BRA `(.L_x_3) ;  /* 0x0000000000240947 */ /* 0x000fea0003800000 */
.L_x_4:
[----:B------:R-:W-:Y:S05]  /*01c0*/  NANOSLEEP 0x64 ;  /* 0x000000640000795d */ /* 0x000fea0003800000 */
[----:B------:R-:W-:-:S05]  /*01d0*/  UMOV UR5, 0x2 ;  /* 0x0000000200057882 */ /* 0x000fca0000000000 */
[----:B------:R-:W-:Y:S04]  /*01e0*/  DEPBAR.LE SB1, 0x36 ;  /* 0x00009d800000791a */ /* 0x000fe80000000000 */
[----:B------:R-:W1:Y:S02]  /*01f0*/  UTCATOMSWS.FIND_AND_SET.ALIGN UP1, UR5, UR5 ;  /* 0x00000005000575e3 */ /* 0x000e640008020800 */
[----:B-1----:R-:W-:-:S04]  /*0200*/  PLOP3.LUT P0, PT, PT, PT, UP1, 0x80, 0x8 ;  /* 0x000000000008781c */ /* 0x002fc80003f0f018 */
[----:B------:R-:W-:-:S04]  /*0210*/  SEL R0, RZ, 0xffffffff, !P0 ;  /* 0xffffffffff007807 */ /* 0x000fc80004000000 */
[----:B------:R-:W-:Y:S01]  /*0220*/  ISETP.NE.AND P0, PT, R0, RZ, PT ;  /* 0x000000ff0000720c */ /* 0x000fe20003f05270 */
[----:B------:R-:W-:-:S12]  /*0230*/  IMAD.U32 R0, RZ, RZ, UR5 ;  /* 0x00000005ff007e24 */ /* 0x000fd8000f8e00ff */
[----:B------:R-:W-:Y:S05]  /*0240*/  @!P0 BRA `(.L_x_4) ;  /* 0xfffffffc00dc8947 */ /* 0x000fea000383ffff */
.L_x_3:
[C---:B------:R-:W-:Y:S01]  /*0250*/  VIADD R3, R0.reuse, 0x10 ;  /* 0x0000001000037836 */ /* 0x040fe20000000000 */
[----:B------:R-:W-:Y:S01]  /*0260*/  UMOV UR5, 0x50 ;  /* 0x0000005000057882 */ /* 0x000fe20000000000 */
[----:B------:R-:W-:Y:S01]  /*0270*/  SHF.L.U32 R2, R5, R0, RZ ;  /* 0x0000000005027219 */ /* 0x000fe200000006ff */
[----:B------:R-:W-:Y:S01]  /*0280*/  ULEA UR5, UR6, UR5, 0x18 ;  /* 0x0000000506057291 */ /* 0x000fe2000f8ec0ff */
[----:B------:R-:W-:Y:S01]  /*0290*/  IMAD.SHL.U32 R0, R0, 0x20, RZ ;  /* 0x0000002000007824 */ /* 0x000fe200078e00ff */
[----:B------:R-:W-:-:S04]  /*02a0*/  SHF.L.U32 R3, R4, R3, RZ ;  /* 0x0000000304037219 */ /* 0x000fc800000006ff */
[----:B------:R-:W-:-:S05]  /*02b0*/  LOP3.LUT R2, R3, R2, RZ, 0xfc, !PT ;  /* 0x0000000203027212 */ /* 0x000fca00078efcff */
[----:B------:R1:W-:Y:S04]  /*02c0*/  ATOMS.OR RZ, [UR5], R2 ;  /* 0x00000002ffff798c */ /* 0x0003e8000b000005 */
[----:B------:R1:W-:Y:S01]  /*02d0*/  STS [UR4], R0 ;  /* 0x00000000ff007988 */ /* 0x0003e20008000804 */
[----:B------:R-:W-:Y:S05]  /*02e0*/  BRA `(.L_x_2) ;  /* 0x0000000000107947 */ /* 0x000fea0003800000 */
.L_x_1:
[----:B------:R-:W-:Y:S01]  /*02f0*/  IMAD.MOV.U32 R0, RZ, RZ, -0x1 ;  /* 0xffffffffff007424 */ /* 0x000fe200078e00ff */
[----:B------:R-:W-:-:S04]  /*0300*/  MOV R2, 0x330 ;  /* 0x0000033000027802 */ /* 0x000fc80000000f00 */
[----:B------:R1:W-:Y:S03]  /*0310*/  STS [UR4], R0 ;  /* 0x00000000ff007988 */ /* 0x0003e60008000804 */
[----:B01----:R-:W-:Y:S05]  /*0320*/  CALL.REL.NOINC `($__internal_1_$__cuda_sm10x_tcgen05_guardrail_trap_phase_invalid_during_alloc) ;  /* 0x0000011000547944 */ /* 0x003fea0003c00000 */
.L_x_2:
[----:B------:R-:W-:Y:S05]  /*0330*/  WARPSYNC.ALL ;  /* 0x0000000000007948 */ /* 0x000fea0003800000 */
[----:B------:R-:W-:Y:S01]  /*0340*/  NOP ;  /* 0x0000000000007918 */ /* 0x000fe20000000000 */
.L_x_0:
[----:B------:R-:W2:Y:S01]  /*0350*/  LDC.64 R100, c[0x0][0x398] ;  /* 0x0000e600ff647b82 */ /* 0x000ea20000000a00 */
[----:B------:R-:W3:Y:S01]  /*0360*/  S2R R5, SR_CTAID.X ;  /* 0x0000000000057919 */ /* 0x000ee20000002500 */
[----:B------:R-:W-:Y:S01]  /*0370*/  UMOV UR9, 0x400 ;  /* 0x0000040000097882 */ /* 0x000fe20000000000 */
[----:B------:R-:W4:Y:S01]  /*0380*/  LDCU UR22, c[0x0][0x3a0] ;  /* 0x00007400ff1677ac */ /* 0x000f220008000800 */
[----:B------:R-:W5:Y:S01]  /*0390*/  S2R R13, SR_TID.X ;  /* 0x00000000000d7919 */ /* 0x000f620000002100 */
[----:B------:R-:W1:Y:S03]  /*03a0*/  LDCU.64 UR12, c[0x0][0x3a8] ;  /* 0x00007500ff0c77ac */ /* 0x000e660008000a00 */
[----:B------:R-:W0:Y:S01]  /*03b0*/  S2UR UR5, SR_CgaCtaId ;  /* 0x00000000000579c3 */ /* 0x000e220000008800 */
[----:B------:R-:W0:Y:S01]  /*03c0*/  LDCU UR14, c[0x0][0x3a4] ;  /* 0x00007480ff0e77ac */ /* 0x000e220008000800 */
[----:B------:R-:W-:Y:S01]  /*03d0*/  UMOV UR7, 0x1 ;  /* 0x0000000100077882 */ /* 0x000fe20000000000 */
[----:B------:R-:W0:Y:S01]  /*03e0*/  LDCU.128 UR16, c[0x0][0x380] ;  /* 0x00007000ff1077ac */ /* 0x000e220008000c00 */
[----:B----4-:R-:W-:Y:S01]  /*03f0*/  UIADD3 UR24, UPT, UPT, UR22, 0x7f, URZ ;  /* 0x0000007f16187890 */ /* 0x010fe2000fffe0ff */
[----:B-12---:R-:W-:Y:S01]  /*0400*/  VIADD R0, R101, 0x3f ;  /* 0x0000003f65007836 */ /* 0x006fe20000000000 */
[----:B------:R-:W-:-:S02]  /*0410*/  IABS R77, R101 ;  /* 0x00000065004d7213 */ /* 0x000fc40000000000 */
[----:B------:R-:W-:Y:S01]  /*0420*/  UISETP.GT.AND UP1, UPT, UR24, 0x7f, UPT ;  /* 0x0000007f1800788c */ /* 0x000fe2000bf24270 */
[----:B------:R-:W-:Y:S01]  /*0430*/  IMAD.U32 R32, RZ, RZ, UR12 ;  /* 0x0000000cff207e24 */ /* 0x000fe2000f8e00ff */
[----:B------:R-:W-:Y:S01]  /*0440*/  SHF.R.S32.HI R3, RZ, 0x1f, R0 ;  /* 0x0000001fff037819 */ /* 0x000fe20000011400 */
[----:B------:R-:W-:Y:S01]  /*0450*/  IMAD.U32 R59, RZ, RZ, UR12 ;  /* 0x0000000cff3b7e24 */ /* 0x000fe2000f8e00ff */
[----:B0-----:R-:W-:Y:S02]  /*0460*/  ULEA UR9, UR5, UR9, 0x18 ;  /* 0x0000000905097291 */ /* 0x001fe4000f8ec0ff */
[----:B------:R-:W-:Y:S01]  /*0470*/  LEA.HI R3, R3, R0, RZ, 0x6 ;  /* 0x0000000003037211 */ /* 0x000fe200078f30ff */
[----:B------:R-:W-:Y:S01]  /*0480*/  BAR.SYNC.DEFER_BLOCKING 0x0 ;  /* 0x0000000000007b1d */ /* 0x000fe20000010000 */
[----:B---3--:R-:W-:Y:S01]  /*0490*/  IABS R8, R5 ;  /* 0x0000000500087213 */ /* 0x008fe20000000000 */
[----:B------:R-:W-:Y:S01]  /*04a0*/  UIADD3 UR6, UPT, UPT, UR9, 0x8000, URZ ;  /* 0x0000800009067890 */ /* 0x000fe2000fffe0ff */
[----:B------:R-:W-:-:S04]  /*04b0*/  SHF.R.S32.HI R4, RZ, 0x6, R3 ;  /* 0x00000006ff047819 */ /* 0x000fc80000011403 */
[-C--:B------:R-:W-:Y:S02]  /*04c0*/  IABS R7, R4.reuse ;  /* 0x0000000400077213 */ /* 0x080fe40000000000 */
[----:B------:R-:W-:Y:S02]  /*04d0*/  IABS R10, R4 ;  /* 0x00000004000a7213 */ /* 0x000fe40000000000 */
[----:B------:R-:W0:Y:S01]  /*04e0*/  I2F.RP R0, R7 ;  /* 0x0000000700007306 */ /* 0x000e220000209400 */
[----:B------:R-:W1:Y:S07]  /*04f0*/  LDS R11, [UR9] ;  /* 0x00000009ff0b7984 */ /* 0x000e6e0008000800 */
[----:B0-----:R-:W0:Y:S02]  /*0500*/  MUFU.RCP R0, R0 ;  /* 0x0000000000007308 */ /* 0x001e240000001000 */
[----:B0-----:R-:W-:-:S02]  /*0510*/  VIADD R2, R0, 0xffffffe ;  /* 0x0ffffffe00027836 */ /* 0x001fc40000000000 */
[----:B------:R-:W-:-:S04]  /*0520*/  IMAD.MOV R0, RZ, RZ, -R10 ;  /* 0x000000ffff007224 */ /* 0x000fc800078e0a0a */
[----:B------:R0:W2:Y:S02]  /*0530*/  F2I.FTZ.U32.TRUNC.NTZ R3, R2 ;  /* 0x0000000200037305 */ /* 0x0000a4000021f000 */
[----:B0-----:R-:W-:Y:S02]  /*0540*/  IMAD.MOV.U32 R2, RZ, RZ, RZ ;  /* 0x000000ffff027224 */ /* 0x001fe400078e00ff */
[----:B--2---:R-:W-:Y:S01]  /*0550*/  IMAD.MOV R6, RZ, RZ, -R3 ;  /* 0x000000ffff067224 */ /* 0x004fe200078e0a03 */
[----:B-1----:R-:W-:-:S03]  /*0560*/  R2UR UR8, R11 ;  /* 0x000000000b0872ca */ /* 0x002fc600000e0000 */
[----:B------:R-:W-:Y:S02]  /*0570*/  IMAD R9, R6, R7, RZ ;  /* 0x0000000706097224 */ /* 0x000fe400078e02ff */
[----:B------:R-:W-:Y:S02]  /*0580*/  IMAD.MOV.U32 R6, RZ, RZ, R8 ;  /* 0x000000ffff067224 */ /* 0x000fe400078e0008 */
[----:B------:R-:W-:-:S06]  /*0590*/  IMAD.HI.U32 R3, R3, R9, R2 ;  /* 0x0000000903037227 */ /* 0x000fcc00078e0002 */
[----:B------:R-:W-:-:S04]  /*05a0*/  IMAD.HI.U32 R3, R3, R6, RZ ;  /* 0x0000000603037227 */ /* 0x000fc800078e00ff */
[----:B------:R-:W-:Y:S01]  /*05b0*/  IMAD R0, R3, R0, R6 ;  /* 0x0000000003007224 */ /* 0x000fe200078e0206 */
[----:B------:R-:W-:Y:S04]  /*05c0*/  BAR.SYNC.DEFER_BLOCKING 0x0 ;  /* 0x0000000000007b1d */ /* 0x000fe80000010000 */
[----:B------:R-:W-:-:S13]  /*05d0*/  ISETP.GT.U32.AND P1, PT, R7, R0, PT ;  /* 0x000000000700720c */ /* 0x000fda0003f24070 */
[----:B------:R-:W-:Y:S02]  /*05e0*/  @!P1 IMAD.IADD R0, R0, 0x1, -R7 ;  /* 0x0000000100009824 */ /* 0x000fe400078e0a07 */
[----:B------:R-:W-:Y:S01]  /*05f0*/  @!P1 VIADD R3, R3, 0x1 ;  /* 0x0000000103039836 */ /* 0x000fe20000000000 */
[----:B------:R-:W-:Y:S02]  /*0600*/  ISETP.NE.AND P1, PT, R4, RZ, PT ;  /* 0x000000ff0400720c */ /* 0x000fe40003f25270 */
[----:B------:R-:W-:Y:S02]  /*0610*/  ISETP.GE.U32.AND P0, PT, R0, R7, PT ;  /* 0x000000070000720c */ /* 0x000fe40003f06070 */
[----:B------:R-:W-:-:S04]  /*0620*/  LOP3.LUT R0, R5, R4, RZ, 0x3c, !PT ;  /* 0x0000000405007212 */ /* 0x000fc800078e3cff */
[----:B------:R-:W-:Y:S01]  /*0630*/  ISETP.GE.AND P2, PT, R0, RZ, PT ;  /* 0x000000ff0000720c */ /* 0x000fe20003f46270 */
[----:B------:R-:W-:-:S06]  /*0640*/  VIADD R0, R100, 0x3f ;  /* 0x0000003f64007836 */ /* 0x000fcc0000000000 */
[----:B------:R-:W-:-:S04]  /*0650*/  @P0 VIADD R3, R3, 0x1 ;  /* 0x0000000103030836 */ /* 0x000fc80000000000 */
[----:B------:R-:W-:Y:S01]  /*0660*/  IMAD.MOV.U32 R10, RZ, RZ, R3 ;  /* 0x000000ffff0a7224 */ /* 0x000fe200078e0003 */
[----:B------:R-:W-:-:S03]  /*0670*/  SHF.R.S32.HI R3, RZ, 0x1f, R0 ;  /* 0x0000001fff037819 */ /* 0x000fc60000011400 */
[----:B------:R-:W-:Y:S01]  /*0680*/  @!P2 IMAD.MOV R10, RZ, RZ, -R10 ;  /* 0x000000ffff0aa224 */ /* 0x000fe200078e0a0a */
[----:B------:R-:W-:Y:S02]  /*0690*/  LEA.HI R3, R3, R0, RZ, 0x6 ;  /* 0x0000000003037211 */ /* 0x000fe400078f30ff */
[----:B------:R-:W-:-:S04]  /*06a0*/  @!P1 LOP3.LUT R10, RZ, R4, RZ, 0x33, !PT ;  /* 0x00000004ff0a9212 */ /* 0x000fc800078e33ff */
[----:B------:R-:W-:Y:S01]  /*06b0*/  LEA.HI.SX32 R3, R3, -R10, 0x1a ;  /* 0x8000000a03037211 */ /* 0x000fe200078fd2ff */
[----:B------:R-:W-:-:S03]  /*06c0*/  IMAD.MOV R6, RZ, RZ, -R10 ;  /* 0x000000ffff067224 */ /* 0x000fc600078e0a0a */
[----:B------:R-:W-:Y:S01]  /*06d0*/  VIMNMX R12, PT, PT, R3, 0x1, PT ;  /* 0x00000001030c7848 */ /* 0x000fe20003fe0100 */
[----:B------:R-:W-:Y:S01]  /*06e0*/  IMAD R9, R4, R6, R5 ;  /* 0x0000000604097224 */ /* 0x000fe200078e0205 */
[----:B------:R-:W-:Y:S02]  /*06f0*/  IABS R6, R100 ;  /* 0x0000006400067213 */ /* 0x000fe40000000000 */
[-C--:B------:R-:W-:Y:S02]  /*0700*/  IABS R8, R12.reuse ;  /* 0x0000000c00087213 */ /* 0x080fe40000000000 */
[----:B------:R-:W-:Y:S02]  /*0710*/  IABS R4, R9 ;  /* 0x0000000900047213 */ /* 0x000fe40000000000 */
[----:B------:R-:W0:Y:S08]  /*0720*/  I2F.RP R0, R8 ;  /* 0x0000000800007306 */ /* 0x000e300000209400 */
[----:B0-----:R-:W0:Y:S02]  /*0730*/  MUFU.RCP R0, R0 ;  /* 0x0000000000007308 */ /* 0x001e240000001000 */
[----:B0-----:R-:W-:Y:S01]  /*0740*/  VIADD R2, R0, 0xffffffe ;  /* 0x0ffffffe00027836 */ /* 0x001fe20000000000 */
[----:B------:R-:W-:-:S05]  /*0750*/  IABS R0, R12 ;  /* 0x0000000c00007213 */ /* 0x000fca0000000000 */
[----:B------:R0:W1:Y:S02]  /*0760*/  F2I.FTZ.U32.TRUNC.NTZ R3, R2 ;  /* 0x0000000200037305 */ /* 0x000064000021f000 */
[----:B0-----:R-:W-:Y:S02]  /*0770*/  IMAD.MOV.U32 R2, RZ, RZ, RZ ;  /* 0x000000ffff027224 */ /* 0x001fe400078e00ff */
[----:B-1----:R-:W-:-:S04]  /*0780*/  IMAD.MOV R7, RZ, RZ, -R3 ;  /* 0x000000ffff077224 */ /* 0x002fc800078e0a03 */
[----:B------:R-:W-:-:S04]  /*0790*/  IMAD R5, R7, R8, RZ ;  /* 0x0000000807057224 */ /* 0x000fc800078e02ff */
[----:B------:R-:W-:Y:S02]  /*07a0*/  IMAD.HI.U32 R2, R3, R5, R2 ;  /* 0x0000000503027227 */ /* 0x000fe400078e0002 */
[----:B------:R-:W0:Y:S02]  /*07b0*/  I2F.RP R5, R77 ;  /* 0x0000004d00057306 */ /* 0x000e240000209400 */
[----:B------:R-:W-:Y:S02]  /*07c0*/  IMAD.MOV.U32 R3, RZ, RZ, R4 ;  /* 0x000000ffff037224 */ /* 0x000fe400078e0004 */
[----:B------:R-:W-:Y:S02]  /*07d0*/  IMAD.MOV R4, RZ, RZ, -R0 ;  /* 0x000000ffff047224 */ /* 0x000fe400078e0a00 */
[----:B------:R-:W-:-:S04]  /*07e0*/  IMAD.HI.U32 R0, R2, R3, RZ ;  /* 0x0000000302007227 */ /* 0x000fc800078e00ff */
[----:B------:R-:W-:Y:S02]  /*07f0*/  IMAD R3, R0, R4, R3 ;  /* 0x0000000400037224 */ /* 0x000fe400078e0203 */
[----:B------:R-:W-:-:S03]  /*0800*/  IMAD.MOV.U32 R2, RZ, RZ, R6 ;  /* 0x000000ffff027224 */ /* 0x000fc600078e0006 */
[----:B------:R-:W-:Y:S01]  /*0810*/  ISETP.GT.U32.AND P1, PT, R8, R3, PT ;  /* 0x000000030800720c */ /* 0x000fe20003f24070 */
[----:B0-----:R-:W0:Y:S08]  /*0820*/  MUFU.RCP R5, R5 ;  /* 0x0000000500057308 */ /* 0x001e300000001000 */
[----:B------:R-:W1:Y:S04]  /*0830*/  I2F.RP R4, R2 ;  /* 0x0000000200047306 */ /* 0x000e680000209400 */
[----:B------:R-:W-:-:S02]  /*0840*/  @!P1 IMAD.IADD R3, R3, 0x1, -R8 ;  /* 0x0000000103039824 */ /* 0x000fc400078e0a08 */
[----:B------:R-:W-:Y:S01]  /*0850*/  @!P1 VIADD R0, R0, 0x1 ;  /* 0x0000000100009836 */ /* 0x000fe20000000000 */
[----:B------:R-:W-:Y:S02]  /*0860*/  ISETP.NE.AND P1, PT, R12, RZ, PT ;  /* 0x000000ff0c00720c */ /* 0x000fe40003f25270 */
[----:B------:R-:W-:Y:S01]  /*0870*/  ISETP.GE.U32.AND P0, PT, R3, R8, PT ;  /* 0x000000080300720c */ /* 0x000fe20003f06070 */
[----:B0-----:R-:W-:Y:S01]  /*0880*/  VIADD R6, R5, 0xffffffe ;  /* 0x0ffffffe05067836 */ /* 0x001fe20000000000 */
[----:B------:R-:W-:Y:S02]  /*0890*/  LOP3.LUT R3, R9, R12, RZ, 0x3c, !PT ;  /* 0x0000000c09037212 */ /* 0x000fe400078e3cff */
[--C-:B-----5:R-:W-:Y:S01]  /*08a0*/  SHF.R.U32.HI R5, RZ, 0x5, R13.reuse ;  /* 0x00000005ff057819 */ /* 0x120fe2000001160d */
[----:B------:R0:W2:Y:S01]  /*08b0*/  F2I.FTZ.U32.TRUNC.NTZ R7, R6 ;  /* 0x0000000600077305 */ /* 0x0000a2000021f000 */
[----:B------:R-:W-:Y:S02]  /*08c0*/  ISETP.GE.AND P2, PT, R3, RZ, PT ;  /* 0x000000ff0300720c */ /* 0x000fe40003f46270 */
[----:B------:R-:W-:-:S02]  /*08d0*/  SHF.R.U32.HI R3, RZ, 0x6, R13 ;  /* 0x00000006ff037819 */ /* 0x000fc4000001160d */
[----:B------:R-:W-:-:S03]  /*08e0*/  R2UR UR11, R5 ;  /* 0x00000000050b72ca */ /* 0x000fc600000e0000 */
[----:B-1----:R-:W1:Y:S01]  /*08f0*/  MUFU.RCP R4, R4 ;  /* 0x0000000400047308 */ /* 0x002e620000001000 */
[----:B------:R-:W-:Y:S01]  /*0900*/  @P0 VIADD R0, R0, 0x1 ;  /* 0x0000000100000836 */ /* 0x000fe20000000000 */
[----:B0-----:R-:W-:Y:S02]  /*0910*/  SGXT.U32 R6, R3, 0x1 ;  /* 0x000000010306781a */ /* 0x001fe40000000000 */
[----:B------:R-:W-:Y:S02]  /*0920*/  PLOP3.LUT P0, PT, PT, PT, UP1, 0x80, 0x8 ;  /* 0x000000000008781c */ /* 0x000fe40003f0f018 */
[----:B------:R-:W-:Y:S01]  /*0930*/  @!P2 IMAD.MOV R0, RZ, RZ, -R0 ;  /* 0x000000ffff00a224 */ /* 0x000fe200078e0a00 */
[----:B------:R-:W-:Y:S01]  /*0940*/  @!P1 LOP3.LUT R0, RZ, R12, RZ, 0x33, !PT ;  /* 0x0000000cff009212 */ /* 0x000fe200078e33ff */
[----:B--2---:R-:W-:Y:S01]  /*0950*/  IMAD.MOV R8, RZ, RZ, -R7 ;  /* 0x000000ffff087224 */ /* 0x004fe200078e0a07 */
[----:B------:R-:W-:Y:S01]  /*0960*/  ISETP.LT.AND P0, PT, R6, UR22, P0 ;  /* 0x0000001606007c0c */ /* 0x000fe20008701270 */
[----:B------:R-:W-:Y:S01]  /*0970*/  IMAD.MOV.U32 R6, RZ, RZ, RZ ;  /* 0x000000ffff067224 */ /* 0x000fe200078e00ff */
[----:B------:R-:W-:Y:S01]  /*0980*/  USHF.L.U32 UR4, UR11, 0x15, URZ ;  /* 0x000000150b047899 */ /* 0x000fe200080006ff */
[----:B------:R-:W-:-:S02]  /*0990*/  IMAD.MOV R3, RZ, RZ, -R0 ;  /* 0x000000ffff037224 */ /* 0x000fc400078e0a00 */
[----:B------:R-:W-:Y:S01]  /*09a0*/  IMAD.SHL.U32 R0, R0, 0x40, RZ ;  /* 0x0000004000007824 */ /* 0x000fe200078e00ff */
[----:B------:R-:W-:Y:S01]  /*09b0*/  ULOP3.LUT UR4, UR4, 0x600000, URZ, 0xc0, !UPT ;  /* 0x0060000004047892 */ /* 0x000fe2000f8ec0ff */
[----:B------:R-:W-:Y:S02]  /*09c0*/  IMAD R87, R8, R77, RZ ;  /* 0x0000004d08577224 */ /* 0x000fe400078e02ff */
[----:B-1----:R-:W-:Y:S01]  /*09d0*/  VIADD R4, R4, 0xffffffe ;  /* 0x0ffffffe04047836 */ /* 0x002fe20000000000 */
[----:B------:R-:W-:Y:S01]  /*09e0*/  IABS R112, R0 ;  /* 0x0000000000707213 */ /* 0x000fe20000000000 */
[----:B------:R-:W-:Y:S01]  /*09f0*/  IMAD R3, R12, R3, R9 ;  /* 0x000000030c037224 */ /* 0x000fe200078e0209 */
[----:B------:R-:W-:Y:S01]  /*0a00*/  UIADD3 UR10, UPT, UPT, UR8, UR4, URZ ;  /* 0x00000004080a7290 */ /* 0x000fe2000fffe0ff */
[----:B------:R0:W1:Y:S01]  /*0a10*/  F2I.FTZ.U32.TRUNC.NTZ R5, R4 ;  /* 0x0000000400057305 */ /* 0x000062000021f000 */
[----:B------:R-:W-:Y:S02]  /*0a20*/  VIADD R83, R0, 0x2 ;  /* 0x0000000200537836 */ /* 0x000fe40000000000 */
[----:B------:R-:W-:Y:S01]  /*0a30*/  IMAD.HI.U32 R87, R7, R87, R6 ;  /* 0x0000005707577227 */ /* 0x000fe200078e0006 */
[----:B------:R-:W-:-:S03]  /*0a40*/  LOP3.LUT R6, R13, 0x3f, RZ, 0xc0, !PT ;  /* 0x0000003f0d067812 */ /* 0x000fc600078ec0ff */
[----:B------:R-:W-:Y:S01]  /*0a50*/  IMAD.IADD R3, R10, 0x1, R3 ;  /* 0x000000010a037824 */ /* 0x000fe200078e0203 */
[----:B------:R-:W-:Y:S01]  /*0a60*/  IABS R10, R83 ;  /* 0x00000053000a7213 */ /* 0x000fe20000000000 */
[----:B------:R-:W-:Y:S02]  /*0a70*/  VIADD R113, R0, 0x4 ;  /* 0x0000000400717836 */ /* 0x000fe40000000000 */
[----:B0-----:R-:W-:Y:S02]  /*0a80*/  IMAD.MOV.U32 R4, RZ, RZ, RZ ;  /* 0x000000ffff047224 */ /* 0x001fe400078e00ff */
[----:B------:R-:W-:-:S04]  /*0a90*/  IMAD.HI.U32 R9, R87, R10, RZ ;  /* 0x0000000a57097227 */ /* 0x000fc800078e00ff */
[----:B------:R-:W-:Y:S02]  /*0aa0*/  IMAD.MOV R9, RZ, RZ, -R9 ;  /* 0x000000ffff097224 */ /* 0x000fe400078e0a09 */
[--C-:B-1----:R-:W-:Y:S02]  /*0ab0*/  IMAD.MOV R11, RZ, RZ, -R5.reuse ;  /* 0x000000ffff0b7224 */ /* 0x102fe400078e0a05 */
[----:B------:R-:W-:Y:S01]  /*0ac0*/  IMAD R115, R77, R9, R10 ;  /* 0x000000094d737224 */ /* 0x000fe200078e020a */
[----:B------:R-:W-:Y:S01]  /*0ad0*/  IABS R10, R113 ;  /* 0x00000071000a7213 */ /* 0x000fe20000000000 */
[----:B------:R-:W-:Y:S02]  /*0ae0*/  IMAD R11, R11, R2, RZ ;  /* 0x000000020b0b7224 */ /* 0x000fe400078e02ff */
[----:B------:R-:W-:Y:S02]  /*0af0*/  VIADD R81, R0, 0x3 ;  /* 0x0000000300517836 */ /* 0x000fe40000000000 */
[----:B------:R-:W-:-:S03]  /*0b00*/  IMAD.HI.U32 R4, R5, R11, R4 ;  /* 0x0000000b05047227 */ /* 0x000fc600078e0004 */
[----:B------:R-:W-:Y:S01]  /*0b10*/  IABS R116, R81 ;  /* 0x0000005100747213 */ /* 0x000fe20000000000 */
[----:B------:R-:W-:-:S04]  /*0b20*/  IMAD.HI.U32 R5, R87, R10, RZ ;  /* 0x0000000a57057227 */ /* 0x000fc800078e00ff */
[C---:B------:R-:W-:Y:S02]  /*0b30*/  VIADD R85, R0.reuse, 0x1 ;  /* 0x0000000100557836 */ /* 0x040fe40000000000 */
[----:B------:R-:W-:Y:S02]  /*0b40*/  IMAD R15, R3, 0x40, R6 ;  /* 0x00000040030f7824 */ /* 0x000fe400078e0206 */
[----:B------:R-:W-:Y:S01]  /*0b50*/  IMAD.MOV R5, RZ, RZ, -R5 ;  /* 0x000000ffff057224 */ /* 0x000fe200078e0a05 */
[----:B------:R-:W-:Y:S01]  /*0b60*/  IABS R114, R85 ;  /* 0x0000005500727213 */ /* 0x000fe20000000000 */
[----:B------:R-:W-:Y:S01]  /*0b70*/  VIADD R160, R0, 0x8 ;  /* 0x0000000800a07836 */ /* 0x000fe20000000000 */
[----:B------:R-:W-:Y:S01]  /*0b80*/  IABS R9, R15 ;  /* 0x0000000f00097213 */ /* 0x000fe20000000000 */
[----:B------:R-:W-:Y:S01]  /*0b90*/  IMAD.HI.U32 R3, R87, R116, RZ ;  /* 0x0000007457037227 */ /* 0x000fe200078e00ff */
[----:B------:R-:W-:Y:S01]  /*0ba0*/  ISETP.GE.AND P2, PT, R15, RZ, PT ;  /* 0x000000ff0f00720c */ /* 0x000fe20003f46270 */
[----:B------:R-:W-:Y:S02]  /*0bb0*/  STL [R1+0x138], R15 ;  /* 0x0001380f01007387 */ /* 0x000fe40000100800 */
[----:B------:R-:W-:Y:S01]  /*0bc0*/  IMAD R117, R77, R5, R10 ;  /* 0x000000054d757224 */ /* 0x000fe200078e020a */
[----:B------:R-:W-:Y:S01]  /*0bd0*/  IABS R10, R160 ;  /* 0x000000a0000a7213 */ /* 0x000fe20000000000 */
[----:B------:R-:W-:-:S02]  /*0be0*/  IMAD.MOV R3, RZ, RZ, -R3 ;  /* 0x000000ffff037224 */ /* 0x000fc400078e0a03 */
[C---:B------:R-:W-:Y:S02]  /*0bf0*/  VIADD R161, R0.reuse, 0x9 ;  /* 0x0000000900a17836 */ /* 0x040fe40000000000 */
[----:B------:R-:W-:Y:S02]  /*0c00*/  VIADD R159, R0, 0x7 ;  /* 0x00000007009f7836 */ /* 0x000fe40000000000 */
[----:B------:R-:W-:Y:S01]  /*0c10*/  IMAD.HI.U32 R8, R87, R114, RZ ;  /* 0x0000007257087227 */ /* 0x000fe200078e00ff */
[----:B------:R-:W-:Y:S02]  /*0c20*/  IABS R122, R161 ;  /* 0x000000a1007a7213 */ /* 0x000fe40000000000 */
[----:B------:R-:W-:Y:S01]  /*0c30*/  IABS R120, R159 ;  /* 0x0000009f00787213 */ /* 0x000fe20000000000 */
[----:B------:R-:W-:Y:S02]  /*0c40*/  IMAD R116, R77, R3, R116 ;  /* 0x000000034d747224 */ /* 0x000fe400078e0274 */
[----:B------:R-:W-:-:S04]  /*0c50*/  IMAD.HI.U32 R3, R87, R10, RZ ;  /* 0x0000000a57037227 */ /* 0x000fc800078e00ff */
[----:B------:R-:W-:Y:S02]  /*0c60*/  IMAD.MOV R8, RZ, RZ, -R8 ;  /* 0x000000ffff087224 */ /* 0x000fe400078e0a08 */
[----:B------:R-:W-:Y:S02]  /*0c70*/  IMAD.MOV R3, RZ, RZ, -R3 ;  /* 0x000000ffff037224 */ /* 0x000fe400078e0a03 */
[C---:B------:R-:W-:Y:S02]  /*0c80*/  VIADD R166, R0.reuse, 0xe ;  /* 0x0000000e00a67836 */ /* 0x040fe40000000000 */
[----:B------:R-:W-:Y:S02]  /*0c90*/  IMAD R114, R77, R8, R114 ;  /* 0x000000084d727224 */ /* 0x000fe400078e0272 */
[----:B------:R-:W-:Y:S02]  /*0ca0*/  VIADD R164, R0, 0xc ;  /* 0x0000000c00a47836 */ /* 0x000fe40000000000 */
[----:B------:R-:W-:-:S03]  /*0cb0*/  IMAD.HI.U32 R5, R87, R122, RZ ;  /* 0x0000007a57057227 */ /* 0x000fc600078e00ff */
[----:B------:R-:W-:Y:S01]  /*0cc0*/  IABS R14, R164 ;  /* 0x000000a4000e7213 */ /* 0x000fe20000000000 */
[----:B------:R-:W-:-:S04]  /*0cd0*/  IMAD.HI.U32 R8, R87, R120, RZ ;  /* 0x0000007857087227 */ /* 0x000fc800078e00ff */
[C---:B------:R-:W-:Y:S01]  /*0ce0*/  IMAD R121, R77.reuse, R3, R10 ;  /* 0x000000034d797224 */ /* 0x040fe200078e020a */
[----:B------:R-:W-:Y:S01]  /*0cf0*/  IABS R10, R166 ;  /* 0x000000a6000a7213 */ /* 0x000fe20000000000 */
[----:B------:R-:W-:Y:S02]  /*0d00*/  IMAD.MOV R5, RZ, RZ, -R5 ;  /* 0x000000ffff057224 */ /* 0x000fe400078e0a05 */
[C---:B------:R-:W-:Y:S02]  /*0d10*/  VIADD R165, R0.reuse, 0xd ;  /* 0x0000000d00a57836 */ /* 0x040fe40000000000 */
[----:B------:R-:W-:Y:S02]  /*0d20*/  IMAD.MOV R8, RZ, RZ, -R8 ;  /* 0x000000ffff087224 */ /* 0x000fe400078e0a08 */
[----:B------:R-:W-:Y:S01]  /*0d30*/  VIADD R158, R0, 0x6 ;  /* 0x00000006009e7836 */ /* 0x000fe20000000000 */
[----:B------:R-:W-:Y:S01]  /*0d40*/  IABS R126, R165 ;  /* 0x000000a5007e7213 */ /* 0x000fe20000000000 */
[----:B------:R-:W-:-:S02]  /*0d50*/  IMAD R122, R77, R5, R122 ;  /* 0x000000054d7a7224 */ /* 0x000fc400078e027a */
[----:B------:R-:W-:Y:S01]  /*0d60*/  IMAD.HI.U32 R7, R87, R112, RZ ;  /* 0x0000007057077227 */ /* 0x000fe200078e00ff */
[----:B------:R-:W-:-:S03]  /*0d70*/  IABS R12, R158 ;  /* 0x0000009e000c7213 */ /* 0x000fc60000000000 */
[----:B------:R-:W-:Y:S02]  /*0d80*/  IMAD R120, R77, R8, R120 ;  /* 0x000000084d787224 */ /* 0x000fe400078e0278 */
[----:B------:R-:W-:Y:S02]  /*0d90*/  VIADD R175, R0, 0x11 ;  /* 0x0000001100af7836 */ /* 0x000fe40000000000 */
[----:B------:R-:W-:-:S03]  /*0da0*/  IMAD.HI.U32 R5, R87, R10, RZ ;  /* 0x0000000a57057227 */ /* 0x000fc600078e00ff */
[----:B------:R-:W-:Y:S01]  /*0db0*/  IABS R130, R175 ;  /* 0x000000af00827213 */ /* 0x000fe20000000000 */
[----:B------:R-:W-:-:S04]  /*0dc0*/  IMAD.HI.U32 R8, R87, R14, RZ ;  /* 0x0000000e57087227 */ /* 0x000fc800078e00ff */
[----:B------:R-:W-:Y:S02]  /*0dd0*/  IMAD.MOV R7, RZ, RZ, -R7 ;  /* 0x000000ffff077224 */ /* 0x000fe400078e0a07 */
[C---:B------:R-:W-:Y:S02]  /*0de0*/  VIADD R157, R0.reuse, 0x5 ;  /* 0x00000005009d7836 */ /* 0x040fe40000000000 */
[----:B------:R-:W-:Y:S02]  /*0df0*/  IMAD.MOV R5, RZ, RZ, -R5 ;  /* 0x000000ffff057224 */ /* 0x000fe400078e0a05 */
[----:B------:R-:W-:Y:S01]  /*0e00*/  VIADD R186, R0, 0x12 ;  /* 0x0000001200ba7836 */ /* 0x000fe20000000000 */
[----:B------:R-:W-:Y:S01]  /*0e10*/  IABS R118, R157 ;  /* 0x0000009d00767213 */ /* 0x000fe20000000000 */
[----:B------:R-:W-:Y:S02]  /*0e20*/  IMAD.MOV R8, RZ, RZ, -R8 ;  /* 0x000000ffff087224 */ /* 0x000fe400078e0a08 */
[----:B------:R-:W-:-:S04]  /*0e30*/  IMAD.HI.U32 R3, R87, R126, RZ ;  /* 0x0000007e57037227 */ /* 0x000fc800078e00ff */
[C---:B------:R-:W-:Y:S02]  /*0e40*/  IMAD R112, R77.reuse, R7, R112 ;  /* 0x000000074d707224 */ /* 0x040fe400078e0270 */
[----:B------:R-:W-:Y:S01]  /*0e50*/  IMAD R127, R77, R5, R10 ;  /* 0x000000054d7f7224 */ /* 0x000fe200078e020a */
[----:B------:R-:W-:Y:S01]  /*0e60*/  IABS R10, R186 ;  /* 0x000000ba000a7213 */ /* 0x000fe20000000000 */
[----:B------:R-:W-:-:S04]  /*0e70*/  IMAD.HI.U32 R7, R87, R12, RZ ;  /* 0x0000000c57077227 */ /* 0x000fc800078e00ff */
[----:B------:R-:W-:Y:S02]  /*0e80*/  IMAD R125, R77, R8, R14 ;  /* 0x000000084d7d7224 */ /* 0x000fe400078e020e */
[----:B------:R-:W-:Y:S02]  /*0e90*/  IMAD.MOV R3, RZ, RZ, -R3 ;  /* 0x000000ffff037224 */ /* 0x000fe400078e0a03 */
[----:B------:R-:W-:Y:S02]  /*0ea0*/  VIADD R198, R0, 0x16 ;  /* 0x0000001600c67836 */ /* 0x000fe40000000000 */
[----:B------:R-:W-:-:S03]  /*0eb0*/  IMAD.HI.U32 R8, R87, R130, RZ ;  /* 0x0000008257087227 */ /* 0x000fc600078e00ff */
[----:B------:R-:W-:Y:S01]  /*0ec0*/  IABS R14, R198 ;  /* 0x000000c6000e7213 */ /* 0x000fe20000000000 */
[----:B------:R-:W-:Y:S02]  /*0ed0*/  IMAD.MOV R7, RZ, RZ, -R7 ;  /* 0x000000ffff077224 */ /* 0x000fe400078e0a07 */
[----:B------:R-:W-:Y:S02]  /*0ee0*/  VIADD R162, R0, 0xa ;  /* 0x0000000a00a27836 */ /* 0x000fe40000000000 */
[----:B------:R-:W-:Y:S02]  /*0ef0*/  IMAD R126, R77, R3, R126 ;  /* 0x000000034d7e7224 */ /* 0x000fe400078e027e */
[----:B------:R-:W-:-:S04]  /*0f00*/  IMAD.HI.U32 R6, R87, R118, RZ ;  /* 0x0000007657067227 */ /* 0x000fc800078e00ff */
[----:B------:R-:W-:Y:S02]  /*0f10*/  IMAD.MOV R8, RZ, RZ, -R8 ;  /* 0x000000ffff087224 */ /* 0x000fe400078e0a08 */
[----:B------:R-:W-:-:S04]  /*0f20*/  IMAD.HI.U32 R3, R87, R10, RZ ;  /* 0x0000000a57037227 */ /* 0x000fc800078e00ff */
[C---:B------:R-:W-:Y:S01]  /*0f30*/  IMAD R119, R77.reuse, R7, R12 ;  /* 0x000000074d777224 */ /* 0x040fe200078e020c */
[----:B------:R-:W-:Y:S01]  /*0f40*/  IABS R12, R162 ;  /* 0x000000a2000c7213 */ /* 0x000fe20000000000 */
[----:B------:R-:W-:Y:S02]  /*0f50*/  IMAD.MOV R6, RZ, RZ, -R6 ;  /* 0x000000ffff067224 */ /* 0x000fe400078e0a06 */
[C---:B------:R-:W-:Y:S02]  /*0f60*/  VIADD R163, R0.reuse, 0xb ;  /* 0x0000000b00a37836 */ /* 0x040fe40000000000 */
[----:B------:R-:W-:Y:S02]  /*0f70*/  IMAD R130, R77, R8, R130 ;  /* 0x000000084d827224 */ /* 0x000fe400078e0282 */
[----:B------:R-:W-:Y:S01]  /*0f80*/  IMAD.MOV R3, RZ, RZ, -R3 ;  /* 0x000000ffff037224 */ /* 0x000fe200078e0a03 */
[----:B------:R-:W-:Y:S01]  /*0f90*/  IABS R124, R163 ;  /* 0x000000a3007c7213 */ /* 0x000fe20000000000 */
[----:B------:R-:W-:-:S02]  /*0fa0*/  VIADD R209, R0, 0x17 ;  /* 0x0000001700d17836 */ /* 0x000fc40000000000 */
[----:B------:R-:W-:Y:S02]  /*0fb0*/  VIADD R219, R0, 0x1b ;  /* 0x0000001b00db7836 */ /* 0x000fe40000000000 */
[----:B------:R-:W-:-:S03]  /*0fc0*/  IMAD.HI.U32 R8, R87, R14, RZ ;  /* 0x0000000e57087227 */ /* 0x000fc600078e00ff */
[----:B------:R-:W-:Y:S01]  /*0fd0*/  IABS R92, R219 ;  /* 0x000000db005c7213 */ /* 0x000fe20000000000 */
[C---:B------:R-:W-:Y:S02]  /*0fe0*/  IMAD R118, R77.reuse, R6, R118 ;  /* 0x000000064d767224 */ /* 0x040fe400078e0276 */
[----:B------:R-:W-:Y:S01]  /*0ff0*/  IMAD R131, R77, R3, R10 ;  /* 0x000000034d837224 */ /* 0x000fe200078e020a */
[----:B------:R-:W-:Y:S01]  /*1000*/  IABS R10, R209 ;  /* 0x000000d1000a7213 */ /* 0x000fe20000000000 */
        /* <DEDUP_REMOVED lines=9> */
[----:B------:R-:W-:-:S04]  /*10a0*/  IMAD.HI.U32 R8, R87, R92, RZ ;  /* 0x0000005c57087227 */ /* 0x000fc800078e00ff */
[----:B------:R-:W-:Y:S01]  /*10b0*/  IMAD R123, R77, R6, R12 ;  /* 0x000000064d7b7224 */ /* 0x000fe200078e020c */
[----:B------:R-:W-:Y:S01]  /*10c0*/  IABS R12, R172 ;  /* 0x000000ac000c7213 */ /* 0x000fe20000000000 */
[----:B------:R-:W-:Y:S02]  /*10d0*/  IMAD.MOV R7, RZ, RZ, -R7 ;  /* 0x000000ffff077224 */ /* 0x000fe400078e0a07 */
[C---:B------:R-:W-:Y:S02]  /*10e0*/  VIADD R167, R0.reuse, 0xf ;  /* 0x0000000f00a77836 */ /* 0x040fe40000000000 */
[----:B------:R-:W-:Y:S02]  /*10f0*/  IMAD.MOV R3, RZ, RZ, -R3 ;  /* 0x000000ffff037224 */ /* 0x000fe400078e0a03 */
[----:B------:R-:W-:Y:S01]  /*1100*/  IMAD.MOV R8, RZ, RZ, -R8 ;  /* 0x000000ffff087224 */ /* 0x000fe200078e0a08 */
[----:B------:R-:W-:Y:S01]  /*1110*/  IABS R128, R167 ;  /* 0x000000a700807213 */ /* 0x000fe20000000000 */
[----:B------:R-:W-:-:S02]  /*1120*/  VIADD R220, R0, 0x1c ;  /* 0x0000001c00dc7836 */ /* 0x000fc40000000000 */
[C---:B------:R-:W-:Y:S02]  /*1130*/  IMAD R124, R77.reuse, R7, R124 ;  /* 0x000000074d7c7224 */ /* 0x040fe400078e027c */
[C---:B------:R-:W-:Y:S01]  /*1140*/  IMAD R89, R77.reuse, R3, R10 ;  /* 0x000000034d597224 */ /* 0x040fe200078e020a */
[----:B------:R-:W-:Y:S01]  /*1150*/  IABS R10, R220 ;  /* 0x000000dc000a7213 */ /* 0x000fe20000000000 */
        /* <DEDUP_REMOVED lines=8> */
[----:B------:R-:W-:Y:S02]  /*11e0*/  VIADD R227, R0, 0x21 ;  /* 0x0000002100e37836 */ /* 0x000fe40000000000 */
[----:B------:R-:W-:-:S03]  /*11f0*/  IMAD.HI.U32 R6, R87, R128, RZ ;  /* 0x0000008057067227 */ /* 0x000fc600078e00ff */
[----:B------:R-:W-:Y:S01]  /*1200*/  IABS R94, R227 ;  /* 0x000000e3005e7213 */ /* 0x000fe20000000000 */
[----:B------:R-:W-:-:S04]  /*1210*/  IMAD.HI.U32 R3, R87, R10, RZ ;  /* 0x0000000a57037227 */ /* 0x000fc800078e00ff */
[C---:B------:R-:W-:Y:S01]  /*1220*/  IMAD R129, R77.reuse, R7, R12 ;  /* 0x000000074d817224 */ /* 0x040fe200078e020c */
[----:B------:R-:W-:Y:S01]  /*1230*/  IABS R12, R192 ;  /* 0x000000c0000c7213 */ /* 0x000fe20000000000 */
[----:B------:R-:W-:Y:S02]  /*1240*/  IMAD R151, R77, R8, R14 ;  /* 0x000000084d977224 */ /* 0x000fe400078e020e */
[----:B------:R-:W-:Y:S02]  /*1250*/  IMAD.MOV R6, RZ, RZ, -R6 ;  /* 0x000000ffff067224 */ /* 0x000fe400078e0a06 */
[----:B------:R-:W-:Y:S02]  /*1260*/  IMAD.MOV R3, RZ, RZ, -R3 ;  /* 0x000000ffff037224 */ /* 0x000fe400078e0a03 */
[----:B------:R-:W-:-:S04]  /*1270*/  IMAD.HI.U32 R8, R87, R150, RZ ;  /* 0x0000009657087227 */ /* 0x000fc800078e00ff */
[C---:B------:R-:W-:Y:S02]  /*1280*/  IMAD R128, R77.reuse, R6, R128 ;  /* 0x000000064d807224 */ /* 0x040fe400078e0280 */
[----:B------:R-:W-:Y:S02]  /*1290*/  IMAD R153, R77, R3, R10 ;  /* 0x000000034d997224 */ /* 0x000fe400078e020a */
[----:B------:R-:W-:Y:S02]  /*12a0*/  IMAD.MOV R8, RZ, RZ, -R8 ;  /* 0x000000ffff087224 */ /* 0x000fe400078e0a08 */
[C---:B------:R-:W-:Y:S02]  /*12b0*/  VIADD R231, R0.reuse, 0x26 ;  /* 0x0000002600e77836 */ /* 0x040fe40000000000 */
        /* <DEDUP_REMOVED lines=9> */
[C---:B------:R-:W-:Y:S02]  /*1350*/  VIADD R197, R0.reuse, 0x15 ;  /* 0x0000001500c57836 */ /* 0x040fe40000000000 */
[C---:B------:R-:W-:Y:S01]  /*1360*/  IMAD R133, R77.reuse, R6, R12 ;  /* 0x000000064d857224 */ /* 0x040fe200078e020c */
[----:B------:R-:W-:Y:S01]  /*1370*/  IABS R12, R211 ;  /* 0x000000d3000c7213 */ /* 0x000fe20000000000 */
[----:B------:R-:W-:Y:S01]  /*1380*/  IMAD R94, R77, R3, R94 ;  /* 0x000000034d5e7224 */ /* 0x000fe200078e025e */
[----:B------:R-:W-:Y:S01]  /*1390*/  IABS R134, R197 ;  /* 0x000000c500867213 */ /* 0x000fe20000000000 */
[----:B------:R-:W-:-:S02]  /*13a0*/  VIADD R210, R0, 0x18 ;  /* 0x0000001800d27836 */ /* 0x000fc40000000000 */
[----:B------:R-:W-:-:S03]  /*13b0*/  IMAD.HI.U32 R3, R87, R8, RZ ;  /* 0x0000000857037227 */ /* 0x000fc600078e00ff */
[----:B------:R-:W-:Y:S01]  /*13c0*/  IABS R90, R210 ;  /* 0x000000d2005a7213 */ /* 0x000fe20000000000 */
[----:B------:R-:W-:-:S04]  /*13d0*/  IMAD.HI.U32 R5, R87, R132, RZ ;  /* 0x0000008457057227 */ /* 0x000fc800078e00ff */
[----:B------:R-:W-:-:S04]  /*13e0*/  IMAD.HI.U32 R4, R4, R9, RZ ;  /* 0x0000000904047227 */ /* 0x000fc800078e00ff */
[----:B------:R-:W-:Y:S02]  /*13f0*/  IMAD.MOV R3, RZ, RZ, -R3 ;  /* 0x000000ffff037224 */ /* 0x000fe400078e0a03 */
[----:B------:R-:W-:Y:S02]  /*1400*/  IMAD.MOV R5, RZ, RZ, -R5 ;  /* 0x000000ffff057224 */ /* 0x000fe400078e0a05 */
[----:B------:R-:W-:-:S04]  /*1410*/  IMAD.HI.U32 R6, R87, R12, RZ ;  /* 0x0000000c57067227 */ /* 0x000fc800078e00ff */
[----:B------:R-:W-:Y:S02]  /*1420*/  IMAD.MOV R4, RZ, RZ, -R4 ;  /* 0x000000ffff047224 */ /* 0x000fe400078e0a04 */
[----:B------:R-:W-:Y:S02]  /*1430*/  VIADD R217, R0, 0x1a ;  /* 0x0000001a00d97836 */ /* 0x000fe40000000000 */
[----:B------:R-:W-:Y:S02]  /*1440*/  IMAD R95, R77, R3, R8 ;  /* 0x000000034d5f7224 */ /* 0x000fe400078e0208 */
[----:B------:R-:W-:Y:S01]  /*1450*/  IMAD.HI.U32 R7, R87, R134, RZ ;  /* 0x0000008657077227 */ /* 0x000fe200078e00ff */
[----:B------:R-:W-:-:S03]  /*1460*/  IABS R156, R217 ;  /* 0x000000d9009c7213 */ /* 0x000fc60000000000 */
[----:B------:R-:W-:Y:S02]  /*1470*/  IMAD R132, R77, R5, R132 ;  /* 0x000000054d847224 */ /* 0x000fe400078e0284 */
[----:B------:R-:W-:Y:S02]  /*1480*/  IMAD.MOV R6, RZ, RZ, -R6 ;  /* 0x000000ffff067224 */ /* 0x000fe400078e0a06 */
[----:B------:R-:W-:Y:S02]  /*1490*/  VIADD R222, R0, 0x1d ;  /* 0x0000001d00de7836 */ /* 0x000fe40000000000 */
[----:B------:R-:W-:Y:S02]  /*14a0*/  IMAD R3, R2, R4, R9 ;  /* 0x0000000402037224 */ /* 0x000fe400078e0209 */
[----:B------:R-:W-:-:S03]  /*14b0*/  IMAD.HI.U32 R5, R87, R90, RZ ;  /* 0x0000005a57057227 */ /* 0x000fc600078e00ff */
[----:B------:R-:W-:Y:S01]  /*14c0*/  ISETP.GT.U32.AND P1, PT, R2, R3, PT ;  /* 0x000000030200720c */ /* 0x000fe20003f24070 */
[----:B------:R-:W-:Y:S02]  /*14d0*/  IMAD.MOV R7, RZ, RZ, -R7 ;  /* 0x000000ffff077224 */ /* 0x000fe400078e0a07 */
[C---:B------:R-:W-:Y:S01]  /*14e0*/  IMAD R155, R77.reuse, R6, R12 ;  /* 0x000000064d9b7224 */ /* 0x040fe200078e020c */
[----:B------:R-:W-:Y:S01]  /*14f0*/  IABS R12, R222 ;  /* 0x000000de000c7213 */ /* 0x000fe20000000000 */
[----:B------:R-:W-:Y:S02]  /*1500*/  IMAD.MOV R5, RZ, RZ, -R5 ;  /* 0x000000ffff057224 */ /* 0x000fe400078e0a05 */
[----:B------:R-:W-:Y:S02]  /*1510*/  IMAD R134, R77, R7, R134 ;  /* 0x000000074d867224 */ /* 0x000fe400078e0286 */
[----:B------:R-:W-:Y:S02]  /*1520*/  VIADD R224, R0, 0x1f ;  /* 0x0000001f00e07836 */ /* 0x000fe40000000000 */
[----:B------:R-:W-:-:S03]  /*1530*/  IMAD.HI.U32 R7, R87, R156, RZ ;  /* 0x0000009c57077227 */ /* 0x000fc600078e00ff */
[----:B------:R-:W-:Y:S01]  /*1540*/  IABS R152, R224 ;  /* 0x000000e000987213 */ /* 0x000fe20000000000 */
[----:B------:R-:W-:Y:S02]  /*1550*/  IMAD R90, R77, R5, R90 ;  /* 0x000000054d5a7224 */ /* 0x000fe400078e025a */
[----:B------:R-:W-:Y:S02]  /*1560*/  VIADD R226, R0, 0x22 ;  /* 0x0000002200e27836 */ /* 0x000fe40000000000 */
[----:B------:R-:W-:-:S03]  /*1570*/  IMAD.HI.U32 R5, R87, R12, RZ ;  /* 0x0000000c57057227 */ /* 0x000fc600078e00ff */
[----:B------:R-:W-:Y:S01]  /*1580*/  IABS R10, R226 ;  /* 0x000000e2000a7213 */ /* 0x000fe20000000000 */
[C---:B------:R-:W-:Y:S02]  /*1590*/  VIADD R221, R0.reuse, 0x1e ;  /* 0x0000001e00dd7836 */ /* 0x040fe40000000000 */
[----:B------:R-:W-:Y:S02]  /*15a0*/  IMAD.MOV R7, RZ, RZ, -R7 ;  /* 0x000000ffff077224 */ /* 0x000fe400078e0a07 */
[----:B------:R-:W-:Y:S01]  /*15b0*/  IMAD.MOV R5, RZ, RZ, -R5 ;  /* 0x000000ffff057224 */ /* 0x000fe200078e0a05 */
[----:B------:R-:W-:Y:S01]  /*15c0*/  IABS R154, R221 ;  /* 0x000000dd009a7213 */ /* 0x000fe20000000000 */
[----:B------:R-:W-:Y:S02]  /*15d0*/  IMAD R156, R77, R7, R156 ;  /* 0x000000074d9c7224 */ /* 0x000fe400078e029c */
[----:B------:R-:W-:Y:S02]  /*15e0*/  VIADD R230, R0, 0x24 ;  /* 0x0000002400e67836 */ /* 0x000fe40000000000 */
[----:B------:R-:W-:-:S04]  /*15f0*/  IMAD.HI.U32 R7, R87, R152, RZ ;  /* 0x0000009857077227 */ /* 0x000fc800078e00ff */
[----:B------:R-:W-:Y:S01]  /*1600*/  IMAD R91, R77, R5, R12 ;  /* 0x000000054d5b7224 */ /* 0x000fe200078e020c */
[----:B------:R-:W-:Y:S01]  /*1610*/  IABS R12, R230 ;  /* 0x000000e6000c7213 */ /* 0x000fe20000000000 */
[----:B------:R-:W-:Y:S02]  /*1620*/  @!P1 IMAD.IADD R3, R3, 0x1, -R2 ;  /* 0x0000000103039824 */ /* 0x000fe400078e0a02 */
[----:B------:R-:W-:-:S03]  /*1630*/  IMAD.HI.U32 R5, R87, R10, RZ ;  /* 0x0000000a57057227 */ /* 0x000fc600078e00ff */
[----:B------:R-:W-:Y:S01]  /*1640*/  ISETP.GT.U32.AND P1, PT, R2, R3, PT ;  /* 0x000000030200720c */ /* 0x000fe20003f24070 */
[C---:B------:R-:W-:Y:S02]  /*1650*/  VIADD R229, R0.reuse, 0x23 ;  /* 0x0000002300e57836 */ /* 0x040fe40000000000 */
[----:B------:R-:W-:Y:S02]  /*1660*/  VIADD R240, R0, 0x2e ;  /* 0x0000002e00f07836 */ /* 0x000fe40000000000 */
[----:B------:R-:W-:Y:S01]  /*1670*/  IMAD.HI.U32 R6, R87, R154, RZ ;  /* 0x0000009a57067227 */ /* 0x000fe200078e00ff */
[----:B------:R-:W-:Y:S02]  /*1680*/  IABS R96, R229 ;  /* 0x000000e500607213 */ /* 0x000fe40000000000 */
[----:B------:R-:W-:Y:S01]  /*1690*/  IABS R144, R240 ;  /* 0x000000f000907213 */ /* 0x000fe20000000000 */
[----:B------:R-:W-:Y:S02]  /*16a0*/  IMAD.MOV R7, RZ, RZ, -R7 ;  /* 0x000000ffff077224 */ /* 0x000fe400078e0a07 */
[----:B------:R-:W-:-:S02]  /*16b0*/  IMAD.MOV R5, RZ, RZ, -R5 ;  /* 0x000000ffff057224 */ /* 0x000fc400078e0a05 */
[C---:B------:R-:W-:Y:S02]  /*16c0*/  VIADD R234, R0.reuse, 0x27 ;  /* 0x0000002700ea7836 */ /* 0x040fe40000000000 */
[----:B------:R-:W-:Y:S02]  /*16d0*/  IMAD.MOV R6, RZ, RZ, -R6 ;  /* 0x000000ffff067224 */ /* 0x000fe400078e0a06 */
[----:B------:R-:W-:Y:S02]  /*16e0*/  IMAD R152, R77, R7, R152 ;  /* 0x000000074d987224 */ /* 0x000fe400078e0298 */
[----:B------:R-:W-:Y:S02]  /*16f0*/  VIADD R236, R0, 0x2a ;  /* 0x0000002a00ec7836 */ /* 0x000fe40000000000 */
[----:B------:R-:W-:-:S03]  /*1700*/  IMAD.HI.U32 R7, R87, R12, RZ ;  /* 0x0000000c57077227 */ /* 0x000fc600078e00ff */
[----:B------:R-:W-:Y:S01]  /*1710*/  IABS R148, R236 ;  /* 0x000000ec00947213 */ /* 0x000fe20000000000 */
[C---:B------:R-:W-:Y:S01]  /*1720*/  IMAD R93, R77.reuse, R5, R10 ;  /* 0x000000054d5d7224 */ /* 0x040fe200078e020a */
[----:B------:R-:W-:Y:S01]  /*1730*/  IABS R10, R234 ;  /* 0x000000ea000a7213 */ /* 0x000fe20000000000 */
[----:B------:R-:W-:Y:S02]  /*1740*/  IMAD R154, R77, R6, R154 ;  /* 0x000000064d9a7224 */ /* 0x000fe400078e029a */
[----:B------:R-:W-:Y:S02]  /*1750*/  VIADD R235, R0, 0x28 ;  /* 0x0000002800eb7836 */ /* 0x000fe40000000000 */
[----:B------:R-:W-:-:S03]  /*1760*/  IMAD.HI.U32 R6, R87, R96, RZ ;  /* 0x0000006057067227 */ /* 0x000fc600078e00ff */
[----:B------:R-:W-:Y:S01]  /*1770*/  IABS R98, R235 ;  /* 0x000000eb00627213 */ /* 0x000fe20000000000 */
[----:B------:R-:W-:Y:S02]  /*1780*/  IMAD.MOV R7, RZ, RZ, -R7 ;  /* 0x000000ffff077224 */ /* 0x000fe400078e0a07 */
[----:B------:R-:W-:Y:S02]  /*1790*/  VIADD R237, R0, 0x29 ;  /* 0x0000002900ed7836 */ /* 0x000fe40000000000 */
[----:B------:R-:W-:-:S04]  /*17a0*/  IMAD.HI.U32 R8, R87, R144, RZ ;  /* 0x0000009057087227 */ /* 0x000fc800078e00ff */
[----:B------:R-:W-:Y:S02]  /*17b0*/  VIADD R238, R0, 0x2b ;  /* 0x0000002b00ee7836 */ /* 0x000fe40000000000 */
[----:B------:R-:W-:-:S03]  /*17c0*/  IMAD.HI.U32 R5, R87, R10, RZ ;  /* 0x0000000a57057227 */ /* 0x000fc600078e00ff */
[----:B------:R-:W-:Y:S01]  /*17d0*/  IABS R146, R238 ;  /* 0x000000ee00927213 */ /* 0x000fe20000000000 */
[----:B------:R-:W-:Y:S02]  /*17e0*/  IMAD.MOV R6, RZ, RZ, -R6 ;  /* 0x000000ffff067224 */ /* 0x000fe400078e0a06 */
[----:B------:R-:W-:Y:S01]  /*17f0*/  IMAD R149, R77, R7, R12 ;  /* 0x000000074d957224 */ /* 0x000fe200078e020c */
[----:B------:R-:W-:Y:S01]  /*1800*/  IABS R12, R237 ;  /* 0x000000ed000c7213 */ /* 0x000fe20000000000 */
[----:B------:R-:W-:Y:S02]  /*1810*/  IMAD.MOV R8, RZ, RZ, -R8 ;  /* 0x000000ffff087224 */ /* 0x000fe400078e0a08 */
[----:B------:R-:W-:Y:S02]  /*1820*/  VIADD R243, R0, 0x30 ;  /* 0x0000003000f37836 */ /* 0x000fe40000000000 */
[----:B------:R-:W-:-:S04]  /*1830*/  IMAD.HI.U32 R4, R87, R148, RZ ;  /* 0x0000009457047227 */ /* 0x000fc800078e00ff */
[----:B------:R-:W-:Y:S01]  /*1840*/  @!P1 IMAD.IADD R3, R3, 0x1, -R2 ;  /* 0x0000000103039824 */ /* 0x000fe200078e0a02 */
[----:B------:R-:W-:Y:S01]  /*1850*/  ISETP.NE.AND P1, PT, R100, RZ, PT ;  /* 0x000000ff6400720c */ /* 0x000fe20003f25270 */
[----:B------:R-:W-:Y:S02]  /*1860*/  IMAD.MOV R5, RZ, RZ, -R5 ;  /* 0x000000ffff057224 */ /* 0x000fe400078e0a05 */
[C---:B------:R-:W-:Y:S02]  /*1870*/  IMAD R96, R77.reuse, R6, R96 ;  /* 0x000000064d607224 */ /* 0x040fe400078e0260 */
[----:B------:R-:W-:Y:S02]  /*1880*/  VIADD R239, R0, 0x2c ;  /* 0x0000002c00ef7836 */ /* 0x000fe40000000000 */
[----:B------:R-:W-:Y:S01]  /*1890*/  IMAD R144, R77, R8, R144 ;  /* 0x000000084d907224 */ /* 0x000fe200078e0290 */
[----:B------:R-:W-:Y:S01]  /*18a0*/  IABS R8, R243 ;  /* 0x000000f300087213 */ /* 0x000fe20000000000 */
[----:B------:R-:W-:-:S04]  /*18b0*/  IMAD.HI.U32 R6, R87, R98, RZ ;  /* 0x0000006257067227 */ /* 0x000fc800078e00ff */
[----:B------:R-:W-:Y:S02]  /*18c0*/  IMAD.MOV R4, RZ, RZ, -R4 ;  /* 0x000000ffff047224 */ /* 0x000fe400078e0a04 */
[----:B------:R-:W-:-:S04]  /*18d0*/  IMAD.HI.U32 R7, R87, R12, RZ ;  /* 0x0000000c57077227 */ /* 0x000fc800078e00ff */
[----:B------:R-:W-:Y:S01]  /*18e0*/  IMAD R97, R77, R5, R10 ;  /* 0x000000054d617224 */ /* 0x000fe200078e020a */
[----:B------:R-:W-:Y:S01]  /*18f0*/  IABS R10, R239 ;  /* 0x000000ef000a7213 */ /* 0x000fe20000000000 */
[----:B------:R-:W-:Y:S02]  /*1900*/  VIADD R245, R0, 0x31 ;  /* 0x0000003100f57836 */ /* 0x000fe40000000000 */
[----:B------:R-:W-:-:S03]  /*1910*/  IMAD.HI.U32 R5, R87, R146, RZ ;  /* 0x0000009257057227 */ /* 0x000fc600078e00ff */
[----:B------:R-:W-:Y:S01]  /*1920*/  IABS R142, R245 ;  /* 0x000000f5008e7213 */ /* 0x000fe20000000000 */
[----:B------:R-:W-:Y:S02]  /*1930*/  IMAD.MOV R6, RZ, RZ, -R6 ;  /* 0x000000ffff067224 */ /* 0x000fe400078e0a06 */
[----:B------:R-:W-:Y:S02]  /*1940*/  IMAD R148, R77, R4, R148 ;  /* 0x000000044d947224 */ /* 0x000fe400078e0294 */
[----:B------:R-:W-:Y:S02]  /*1950*/  IMAD.MOV R7, RZ, RZ, -R7 ;  /* 0x000000ffff077224 */ /* 0x000fe400078e0a07 */
[----:B------:R-:W-:Y:S02]  /*1960*/  VIADD R241, R0, 0x2d ;  /* 0x0000002d00f17836 */ /* 0x000fe40000000000 */
[----:B------:R-:W-:-:S04]  /*1970*/  IMAD.HI.U32 R4, R87, R8, RZ ;  /* 0x0000000857047227 */ /* 0x000fc800078e00ff */
[----:B------:R-:W-:Y:S02]  /*1980*/  IMAD.MOV R5, RZ, RZ, -R5 ;  /* 0x000000ffff057224 */ /* 0x000fe400078e0a05 */
[C---:B------:R-:W-:Y:S02]  /*1990*/  IMAD R98, R77.reuse, R6, R98 ;  /* 0x000000064d627224 */ /* 0x040fe400078e0262 */
[----:B------:R-:W-:Y:S01]  /*19a0*/  IMAD R147, R77, R7, R12 ;  /* 0x000000074d937224 */ /* 0x000fe200078e020c */
[----:B------:R-:W-:Y:S01]  /*19b0*/  IABS R12, R241 ;  /* 0x000000f1000c7213 */ /* 0x000fe20000000000 */
[----:B------:R-:W-:-:S04]  /*19c0*/  IMAD.HI.U32 R6, R87, R10, RZ ;  /* 0x0000000a57067227 */ /* 0x000fc800078e00ff */
[----:B------:R-:W-:Y:S02]  /*19d0*/  VIADD R242, R0, 0x2f ;  /* 0x0000002f00f27836 */ /* 0x000fe40000000000 */
[----:B------:R-:W-:Y:S02]  /*19e0*/  IMAD.MOV R4, RZ, RZ, -R4 ;  /* 0x000000ffff047224 */ /* 0x000fe400078e0a04 */
[----:B------:R-:W-:Y:S01]  /*19f0*/  @!P2 IMAD.MOV R3, RZ, RZ, -R3 ;  /* 0x000000ffff03a224 */ /* 0x000fe200078e0a03 */
[----:B------:R-:W-:Y:S01]  /*1a00*/  @!P1 LOP3.LUT R3, RZ, R100, RZ, 0x33, !PT ;  /* 0x00000064ff039212 */ /* 0x000fe200078e33ff */
[----:B------:R-:W-:Y:S01]  /*1a10*/  IMAD R146, R77, R5, R146 ;  /* 0x000000054d927224 */ /* 0x000fe200078e0292 */
[----:B------:R-:W-:Y:S01]  /*1a20*/  SHF.R.U32.HI R100, RZ, 0x6, R13 ;  /* 0x00000006ff647819 */ /* 0x000fe2000001160d */
[----:B------:R-:W-:Y:S01]  /*1a30*/  IMAD.HI.U32 R5, R87, R142, RZ ;  /* 0x0000008e57057227 */ /* 0x000fe200078e00ff */
[----:B------:R-:W-:Y:S02]  /*1a40*/  IABS R140, R242 ;  /* 0x000000f2008c7213 */ /* 0x000fe40000000000 */
[----:B------:R-:W-:Y:S01]  /*1a50*/  SGXT.U32 R100, R100, 0x1 ;  /* 0x000000016464781a */ /* 0x000fe20000000000 */
[----:B------:R-:W-:Y:S01]  /*1a60*/  IMAD.MOV R6, RZ, RZ, -R6 ;  /* 0x000000ffff067224 */ /* 0x000fe200078e0a06 */
[----:B------:R-:W-:Y:S01]  /*1a70*/  PLOP3.LUT P2, PT, PT, PT, UP1, 0x80, 0x8 ;  /* 0x000000000008781c */ /* 0x000fe20003f4f018 */
[----:B------:R-:W-:-:S02]  /*1a80*/  VIADD R244, R0, 0x32 ;  /* 0x0000003200f47836 */ /* 0x000fc40000000000 */
[----:B------:R-:W-:Y:S01]  /*1a90*/  IMAD R141, R77, R4, R8 ;  /* 0x000000044d8d7224 */ /* 0x000fe200078e0208 */
[----:B------:R-:W-:Y:S01]  /*1aa0*/  PRMT R4, RZ, 0x7610, R4 ;  /* 0x00007610ff047816 */ /* 0x000fe20000000004 */
[----:B------:R-:W-:-:S04]  /*1ab0*/  IMAD.HI.U32 R7, R87, R12, RZ ;  /* 0x0000000c57077227 */ /* 0x000fc800078e00ff */
[----:B------:R-:W-:Y:S01]  /*1ac0*/  IMAD.MOV R5, RZ, RZ, -R5 ;  /* 0x000000ffff057224 */ /* 0x000fe200078e0a05 */
[----:B------:R0:W-:Y:S01]  /*1ad0*/  STL.S16 [R1+0x90], R4 ;  /* 0x0000900401007387 */ /* 0x0001e20000100600 */
[----:B------:R-:W-:Y:S01]  /*1ae0*/  IMAD R99, R77, R6, R10 ;  /* 0x000000064d637224 */ /* 0x000fe200078e020a */
[----:B------:R-:W-:Y:S01]  /*1af0*/  IABS R10, R244 ;  /* 0x000000f4000a7213 */ /* 0x000fe20000000000 */
[----:B------:R-:W-:Y:S02]  /*1b00*/  IMAD.MOV R7, RZ, RZ, -R7 ;  /* 0x000000ffff077224 */ /* 0x000fe400078e0a07 */
[----:B------:R-:W-:-:S04]  /*1b10*/  IMAD.HI.U32 R2, R87, R140, RZ ;  /* 0x0000008c57027227 */ /* 0x000fc800078e00ff */
[C---:B------:R-:W-:Y:S02]  /*1b20*/  IMAD R142, R77.reuse, R5, R142 ;  /* 0x000000054d8e7224 */ /* 0x040fe400078e028e */
[----:B------:R-:W-:Y:S02]  /*1b30*/  IMAD.U32 R5, RZ, RZ, UR12 ;  /* 0x0000000cff057e24 */ /* 0x000fe4000f8e00ff */
[----:B0-----:R-:W-:Y:S02]  /*1b40*/  IMAD R4, R100, UR12, RZ ;  /* 0x0000000c64047c24 */ /* 0x001fe4000f8e02ff */
[----:B------:R-:W-:Y:S02]  /*1b50*/  IMAD R145, R77, R7, R12 ;  /* 0x000000074d917224 */ /* 0x000fe400078e020c */
[----:B------:R-:W-:-:S04]  /*1b60*/  IMAD.HI.U32 R6, R87, R10, RZ ;  /* 0x0000000a57067227 */ /* 0x000fc800078e00ff */
[----:B------:R-:W-:Y:S02]  /*1b70*/  IMAD.MOV R2, RZ, RZ, -R2 ;  /* 0x000000ffff027224 */ /* 0x000fe400078e0a02 */
[----:B------:R-:W-:Y:S02]  /*1b80*/  IMAD.U32 R7, RZ, RZ, UR12 ;  /* 0x0000000cff077e24 */ /* 0x000fe4000f8e00ff */
[----:B------:R-:W-:Y:S02]  /*1b90*/  IMAD R30, R5, 0x2, R4 ;  /* 0x00000002051e7824 */ /* 0x000fe400078e0204 */
[----:B------:R-:W-:Y:S02]  /*1ba0*/  IMAD.MOV R6, RZ, RZ, -R6 ;  /* 0x000000ffff067224 */ /* 0x000fe400078e0a06 */
[----:B------:R-:W-:Y:S01]  /*1bb0*/  IMAD R140, R77, R2, R140 ;  /* 0x000000024d8c7224 */ /* 0x000fe200078e028c */
[----:B------:R-:W-:Y:S01]  /*1bc0*/  LOP3.LUT R2, R13, 0x7f, RZ, 0xc0, !PT ;  /* 0x0000007f0d027812 */ /* 0x000fe200078ec0ff */
[----:B------:R-:W-:-:S02]  /*1bd0*/  IMAD.U32 R9, RZ, RZ, UR12 ;  /* 0x0000000cff097e24 */ /* 0x000fc4000f8e00ff */
[----:B------:R-:W-:Y:S01]  /*1be0*/  IMAD R56, R7, 0x2, R30 ;  /* 0x0000000207387824 */ /* 0x000fe200078e021e */
[----:B------:R-:W-:Y:S01]  /*1bf0*/  ISETP.NE.U32.AND P1, PT, R2, RZ, PT ;  /* 0x000000ff0200720c */ /* 0x000fe20003f25070 */
[--C-:B------:R-:W-:Y:S01]  /*1c00*/  IMAD R143, R77, R6, R10.reuse ;  /* 0x000000064d8f7224 */ /* 0x100fe200078e020a */
[----:B------:R-:W-:Y:S01]  /*1c10*/  PRMT R10, RZ, 0x7610, R10 ;  /* 0x00007610ff0a7816 */ /* 0x000fe2000000000a */
[----:B------:R-:W-:Y:S01]  /*1c20*/  IMAD.U32 R11, RZ, RZ, UR12 ;  /* 0x0000000cff0b7e24 */ /* 0x000fe2000f8e00ff */
[----:B------:R-:W-:Y:S01]  /*1c30*/  LOP3.LUT R6, R100, 0x8, RZ, 0xfc, !PT ;  /* 0x0000000864067812 */ /* 0x000fe200078efcff */
[----:B------:R-:W-:Y:S02]  /*1c40*/  IMAD.U32 R8, RZ, RZ, UR12 ;  /* 0x0000000cff087e24 */ /* 0x000fe4000f8e00ff */
[----:B------:R-:W-:Y:S02]  /*1c50*/  IMAD.U32 R13, RZ, RZ, UR12 ;  /* 0x0000000cff0d7e24 */ /* 0x000fe4000f8e00ff */
[----:B------:R-:W-:Y:S01]  /*1c60*/  IMAD R78, R9, 0x2, R56 ;  /* 0x00000002094e7824 */ /* 0x000fe200078e0238 */
[----:B------:R-:W-:Y:S06]  /*1c70*/  BRA.U UP0, `(.L_x_5) ;  /* 0x0000000100187547 */ /* 0x000fec000b800000 */
[----:B------:R-:W-:Y:S01]  /*1c80*/  ELECT P3, URZ, PT ;  /* 0x0000000000ff782f */ /* 0x000fe20003860000 */
[----:B------:R-:W-:Y:S01]  /*1c90*/  IMAD.MOV.U32 R2, RZ, RZ, 0x1 ;  /* 0x00000001ff027424 */ /* 0x000fe200078e00ff */
[----:B------:R-:W-:Y:S01]  /*1ca0*/  UMOV UR4, 0x40 ;  /* 0x0000004000047882 */ /* 0x000fe20000000000 */
[----:B------:R-:W-:Y:S01]  /*1cb0*/  UVIRTCOUNT.DEALLOC.SMPOOL 0x80 ;  /* 0x000000800000784c */ /* 0x000fe20000000000 */
[----:B------:R-:W-:-:S09]  /*1cc0*/  ULEA UR4, UR5, UR4, 0x18 ;  /* 0x0000000405047291 */ /* 0x000fd2000f8ec0ff */
[----:B------:R0:W-:Y:S03]  /*1cd0*/  @P3 STS.U8 [UR4], R2 ;  /* 0x00000002ff003988 */ /* 0x0001e60008000004 */
.L_x_5:
[----:B------:R1:W-:Y:S01]  /*1ce0*/  STL [R1+0x1c0], R241 ;  /* 0x0001c0f101007387 */ /* 0x0003e20000100800 */
[----:B------:R-:W-:-:S03]  /*1cf0*/  IMAD.MOV.U32 R190, RZ, RZ, R10 ;  /* 0x000000ffffbe7224 */ /* 0x000fc600078e000a */
[----:B------:R-:W-:Y:S04]  /*1d00*/  STL [R1+0x1bc], R240 ;  /* 0x0001bcf001007387 */ /* 0x000fe80000100800 */
[----:B-1----:R-:W2:Y:S01]  /*1d10*/  LDL.LU R241, [R1+0x90] ;  /* 0x0000900001f17983 */ /* 0x002ea20000300800 */
[----:B------:R-:W-:Y:S01]  /*1d20*/  VOTEU.ALL UP2, P1 ;  /* 0x0000000000ff7886 */ /* 0x000fe20000840000 */
[----:B------:R-:W-:Y:S01]  /*1d30*/  VOTEU.ALL UP3, P1 ;  /* 0x0000000000ff7886 */ /* 0x000fe20000860000 */
[----:B------:R-:W-:Y:S01]  /*1d40*/  IMAD R5, R11, 0x2, R78 ;  /* 0x000000020b057824 */ /* 0x000fe200078e024e */
[----:B------:R-:W-:Y:S01]  /*1d50*/  STTM.16dp32bit_t0_t15.x32 tmem[UR10], RZ ;  /* 0x000000ff000079ed */ /* 0x000fe20008a8000a */
[----:B------:R-:W-:Y:S01]  /*1d60*/  STTM.16dp32bit_t16_t31.x32 tmem[UR10+0x20], RZ ;  /* 0x000020ff000079ed */ /* 0x000fe20008aa000a */
[----:B------:R-:W1:Y:S01]  /*1d70*/  FENCE.VIEW.ASYNC.T ;  /* 0x00000000000073c6 */ /* 0x000e620000000200 */
[----:B------:R-:W-:-:S04]  /*1d80*/  @!UP2 UIADD3 UR4, UPT, UPT, -UR7, 0x100000, URZ ;  /* 0x001000000704a890 */ /* 0x000fc8000fffe1ff */
[----:B------:R-:W-:Y:S02]  /*1d90*/  @!UP2 USHF.L.U32 UR5, UR4, 0xb, URZ ;  /* 0x0000000b0405a899 */ /* 0x000fe400080006ff */
[----:B------:R-:W-:Y:S01]  /*1da0*/  @!UP2 USHF.L.U32 UR4, UR4, 0x1, URZ ;  /* 0x000000010404a899 */ /* 0x000fe200080006ff */
[----:B-1----:R-:W-:Y:S01]  /*1db0*/  BAR.SYNC.DEFER_BLOCKING 0x0 ;  /* 0x0000000000007b1d */ /* 0x002fe20000010000 */
[----:B------:R-:W-:Y:S01]  /*1dc0*/  IMAD R136, R3, UR14, RZ ;  /* 0x0000000e03887c24 */ /* 0x000fe2000f8e02ff */
[----:B------:R-:W-:Y:S01]  /*1dd0*/  ISETP.LT.AND P2, PT, R6, UR22, P2 ;  /* 0x0000001606007c0c */ /* 0x000fe20009741270 */
[----:B------:R-:W-:-:S03]  /*1de0*/  IMAD R32, R32, 0x2, R5 ;  /* 0x0000000220207824 */ /* 0x000fc600078e0205 */
[C---:B------:R-:W-:Y:S01]  /*1df0*/  IADD3 R137, P3, PT, R136.reuse, UR16, RZ ;  /* 0x0000001088897c10 */ /* 0x040fe2000ff7e0ff */
[----:B------:R-:W-:Y:S02]  /*1e00*/  IMAD R59, R59, 0x2, R32 ;  /* 0x000000023b3b7824 */ /* 0x000fe400078e0220 */
[----:B------:R-:W-:Y:S01]  /*1e10*/  IMAD.U32 R9, RZ, RZ, UR12 ;  /* 0x0000000cff097e24 */ /* 0x000fe2000f8e00ff */
[----:B------:R-:W-:Y:S01]  /*1e20*/  LEA.HI.X.SX32 R136, R136, UR17, 0x1, P3 ;  /* 0x0000001188887c11 */ /* 0x000fe200098f0eff */
[----:B------:R-:W-:Y:S01]  /*1e30*/  IMAD R8, R8, 0x4, R59 ;  /* 0x0000000408087824 */ /* 0x000fe200078e023b */
[CC--:B0-----:R-:W-:Y:S01]  /*1e40*/  IADD3 R2, P3, PT, R4.reuse, R137.reuse, RZ ;  /* 0x0000008904027210 */ /* 0x0c1fe20007f7e0ff */
[----:B------:R-:W-:Y:S01]  /*1e50*/  IMAD.U32 R11, RZ, RZ, UR12 ;  /* 0x0000000cff0b7e24 */ /* 0x000fe2000f8e00ff */
[C---:B------:R-:W-:Y:S01]  /*1e60*/  IADD3 R3, P4, PT, R5.reuse, R137, RZ ;  /* 0x0000008905037210 */ /* 0x040fe20007f9e0ff */
[----:B------:R-:W-:Y:S01]  /*1e70*/  IMAD.U32 R10, RZ, RZ, UR12 ;  /* 0x0000000cff0a7e24 */ /* 0x000fe2000f8e00ff */
[-C--:B------:R-:W-:Y:S01]  /*1e80*/  LEA.HI.X.SX32 R4, R4, R136.reuse, 0x1, P3 ;  /* 0x0000008804047211 */ /* 0x080fe200018f0eff */
[----:B------:R-:W-:Y:S01]  /*1e90*/  IMAD.U32 R62, RZ, RZ, UR12 ;  /* 0x0000000cff3e7e24 */ /* 0x000fe2000f8e00ff */
[----:B------:R-:W-:-:S02]  /*1ea0*/  LEA.HI.X.SX32 R5, R5, R136, 0x1, P4 ;  /* 0x0000008805057211 */ /* 0x000fc400020f0eff */
[C---:B------:R-:W-:Y:S02]  /*1eb0*/  LOP3.LUT R14, R100.reuse, 0x10, RZ, 0xfc, !PT ;  /* 0x00000010640e7812 */ /* 0x040fe400078efcff */
[----:B------:R-:W-:Y:S01]  /*1ec0*/  LOP3.LUT R12, R100, 0x18, RZ, 0xfc, !PT ;  /* 0x00000018640c7812 */ /* 0x000fe200078efcff */
[----:B------:R-:W-:Y:S01]  /*1ed0*/  IMAD.U32 R65, RZ, RZ, UR12 ;  /* 0x0000000cff417e24 */ /* 0x000fe2000f8e00ff */
[----:B------:R-:W0:Y:S02]  /*1ee0*/  FENCE.VIEW.ASYNC.S ;  /* 0x00000000000073c6 */ /* 0x000e240000000000 */
[----:B0-----:R0:W1:Y:S01]  /*1ef0*/  @!UP3 SYNCS.EXCH.64 URZ, [UR6], UR4 ;  /* 0x0000000406ffb5b2 */ /* 0x0010620008000100 */
[----:B------:R-:W-:Y:S01]  /*1f00*/  IMAD R34, R13, 0x2, R8 ;  /* 0x000000020d227824 */ /* 0x000fe200078e0208 */
[----:B------:R3:W-:Y:S01]  /*1f10*/  STL [R1+0x1b8], R242 ;  /* 0x0001b8f201007387 */ /* 0x0007e20000100800 */
[----:B------:R-:W-:Y:S02]  /*1f20*/  @P0 IMAD.MOV.U32 R6, RZ, RZ, R2 ;  /* 0x000000ffff060224 */ /* 0x000fe400078e0002 */
[----:B------:R-:W-:Y:S01]  /*1f30*/  IMAD R58, R9, 0x2, R34 ;  /* 0x00000002093a7824 */ /* 0x000fe200078e0222 */
[----:B------:R4:W-:Y:S01]  /*1f40*/  STL [R1+0x1b4], R243 ;  /* 0x0001b4f301007387 */ /* 0x0009e20000100800 */
[----:B------:R-:W-:Y:S01]  /*1f50*/  @P0 IMAD.MOV.U32 R7, RZ, RZ, R4 ;  /* 0x000000ffff070224 */ /* 0x000fe200078e0004 */
[----:B-1----:R-:W-:Y:S01]  /*1f60*/  BAR.SYNC.DEFER_BLOCKING 0x0 ;  /* 0x0000000000007b1d */ /* 0x002fe20000010000 */
[----:B------:R-:W-:-:S04]  /*1f70*/  IMAD R80, R11, 0x2, R58 ;  /* 0x000000020b507824 */ /* 0x000fc800078e023a */
[----:B------:R-:W-:Y:S02]  /*1f80*/  IMAD R9, R9, 0x2, R80 ;  /* 0x0000000209097824 */ /* 0x000fe400078e0250 */
[----:B------:R-:W-:Y:S01]  /*1f90*/  IMAD.U32 R13, RZ, RZ, UR12 ;  /* 0x0000000cff0d7e24 */ /* 0x000fe2000f8e00ff */
[----:B---3--:R-:W-:Y:S01]  /*1fa0*/  PRMT R242, RZ, 0x7610, R242 ;  /* 0x00007610fff27816 */ /* 0x008fe200000000f2 */
[----:B------:R-:W-:Y:S02]  /*1fb0*/  IMAD R35, R10, 0x2, R9 ;  /* 0x000000020a237824 */ /* 0x000fe400078e0209 */
[----:B------:R-:W-:Y:S01]  /*1fc0*/  IMAD.U32 R82, RZ, RZ, UR12 ;  /* 0x0000000cff527e24 */ /* 0x000fe2000f8e00ff */
[----:B----4-:R-:W-:Y:S01]  /*1fd0*/  PRMT R243, RZ, 0x7610, R243 ;  /* 0x00007610fff37816 */ /* 0x010fe200000000f3 */
[----:B------:R-:W-:Y:S02]  /*1fe0*/  IMAD R62, R62, 0x2, R35 ;  /* 0x000000023e3e7824 */ /* 0x000fe400078e0223 */
[----:B------:R-:W-:Y:S01]  /*1ff0*/  IMAD.U32 R40, RZ, RZ, UR12 ;  /* 0x0000000cff287e24 */ /* 0x000fe2000f8e00ff */
[----:B------:R-:W-:Y:S01]  /*2000*/  LOP3.LUT R15, R100, 0x20, RZ, 0xfc, !PT ;  /* 0x00000020640f7812 */ /* 0x000fe200078efcff */
[----:B------:R-:W-:Y:S01]  /*2010*/  IMAD.U32 R41, RZ, RZ, UR12 ;  /* 0x0000000cff297e24 */ /* 0x000fe2000f8e00ff */
[----:B------:R-:W-:Y:S01]  /*2020*/  STL [R1+0x1b0], R245 ;  /* 0x0001b0f501007387 */ /* 0x000fe20000100800 */
[----:B------:R-:W-:-:S02]  /*2030*/  IMAD.U32 R66, RZ, RZ, UR12 ;  /* 0x0000000cff427e24 */ /* 0x000fc4000f8e00ff */
[----:B------:R-:W-:Y:S01]  /*2040*/  IMAD.U32 R17, RZ, RZ, UR12 ;  /* 0x0000000cff117e24 */ /* 0x000fe2000f8e00ff */
[----:B------:R-:W-:Y:S04]  /*2050*/  STL [R1+0x1ac], R244 ;  /* 0x0001acf401007387 */ /* 0x000fe80000100800 */
[----:B------:R1:W3:Y:S01]  /*2060*/  @P0 LDG.E.U8 R190, desc[UR20][R6.64] ;  /* 0x0000001406be0981 */ /* 0x0002e2000c1e1100 */
[----:B------:R-:W-:-:S03]  /*2070*/  PLOP3.LUT P0, PT, PT, PT, UP1, 0x80, 0x8 ;  /* 0x000000000008781c */ /* 0x000fc60003f0f018 */
[----:B------:R4:W-:Y:S01]  /*2080*/  STL [R1+0x1a8], R101 ;  /* 0x0001a86501007387 */ /* 0x0009e20000100800 */
[----:B-1----:R-:W-:Y:S02]  /*2090*/  @P2 IMAD.MOV.U32 R6, RZ, RZ, R3 ;  /* 0x000000ffff062224 */ /* 0x002fe400078e0003 */
[----:B------:R-:W-:Y:S01]  /*20a0*/  @P2 IMAD.MOV.U32 R7, RZ, RZ, R5 ;  /* 0x000000ffff072224 */ /* 0x000fe200078e0005 */
[----:B------:R-:W-:Y:S01]  /*20b0*/  ISETP.LT.AND P0, PT, R14, UR22, P0 ;  /* 0x000000160e007c0c */ /* 0x000fe20008701270 */
[----:B------:R-:W-:Y:S01]  /*20c0*/  IMAD.U32 R19, RZ, RZ, UR12 ;  /* 0x0000000cff137e24 */ /* 0x000fe2000f8e00ff */
[C---:B------:R-:W-:Y:S01]  /*20d0*/  LOP3.LUT R14, R100.reuse, 0x28, RZ, 0xfc, !PT ;  /* 0x00000028640e7812 */ /* 0x040fe200078efcff */
[----:B------:R-:W-:Y:S01]  /*20e0*/  IMAD.U32 R48, RZ, RZ, UR12 ;  /* 0x0000000cff307e24 */ /* 0x000fe2000f8e00ff */
[----:B----4-:R-:W-:Y:S02]  /*20f0*/  PRMT R101, RZ, 0x7610, R101 ;  /* 0x00007610ff657816 */ /* 0x010fe40000000065 */
[----:B------:R-:W-:Y:S01]  /*2100*/  LOP3.LUT R20, R100, 0x30, RZ, 0xfc, !PT ;  /* 0x0000003064147812 */ /* 0x000fe200078efcff */
[----:B------:R-:W-:Y:S01]  /*2110*/  IMAD.U32 R69, RZ, RZ, UR12 ;  /* 0x0000000cff457e24 */ /* 0x000fe2000f8e00ff */
[----:B------:R-:W-:-:S02]  /*2120*/  PRMT R244, RZ, 0x7610, R244 ;  /* 0x00007610fff47816 */ /* 0x000fc400000000f4 */
[C---:B------:R-:W-:Y:S01]  /*2130*/  LOP3.LUT R18, R100.reuse, 0x38, RZ, 0xfc, !PT ;  /* 0x0000003864127812 */ /* 0x040fe200078efcff */
[----:B------:R-:W-:Y:S01]  /*2140*/  IMAD.U32 R21, RZ, RZ, UR12 ;  /* 0x0000000cff157e24 */ /* 0x000fe2000f8e00ff */
[----:B------:R-:W-:Y:S01]  /*2150*/  PRMT R245, RZ, 0x7610, R245 ;  /* 0x00007610fff57816 */ /* 0x000fe200000000f5 */
[----:B------:R-:W-:Y:S01]  /*2160*/  IMAD.U32 R23, RZ, RZ, UR12 ;  /* 0x0000000cff177e24 */ /* 0x000fe2000f8e00ff */
[C---:B------:R-:W-:Y:S01]  /*2170*/  LOP3.LUT R25, R100.reuse, 0x40, RZ, 0xfc, !PT ;  /* 0x0000004064197812 */ /* 0x040fe200078efcff */
[----:B------:R-:W-:Y:S01]  /*2180*/  IMAD.U32 R22, RZ, RZ, UR12 ;  /* 0x0000000cff167e24 */ /* 0x000fe2000f8e00ff */
[----:B------:R-:W-:Y:S01]  /*2190*/  PRMT R240, RZ, 0x7610, R240 ;  /* 0x00007610fff07816 */ /* 0x000fe200000000f0 */
[----:B------:R-:W-:Y:S01]  /*21a0*/  IMAD.U32 R72, RZ, RZ, UR12 ;  /* 0x0000000cff487e24 */ /* 0x000fe2000f8e00ff */
[----:B------:R-:W-:Y:S01]  /*21b0*/  LOP3.LUT R24, R100, 0x48, RZ, 0xfc, !PT ;  /* 0x0000004864187812 */ /* 0x000fe200078efcff */
[----:B------:R-:W-:Y:S01]  /*21c0*/  STL [R1+0x140], R2 ;  /* 0x0001400201007387 */ /* 0x000fe20000100800 */
[----:B------:R-:W-:-:S02]  /*21d0*/  PRMT R27, RZ, 0x7610, R27 ;  /* 0x00007610ff1b7816 */ /* 0x000fc4000000001b */
[----:B------:R-:W-:Y:S01]  /*21e0*/  PRMT R26, RZ, 0x7610, R26 ;  /* 0x00007610ff1a7816 */ /* 0x000fe2000000001a */
[----:B------:R-:W-:Y:S04]  /*21f0*/  STL [R1+0x13c], R4 ;  /* 0x00013c0401007387 */ /* 0x000fe80000100800 */
[----:B--2---:R1:W2:Y:S01]  /*2200*/  @P2 LDG.E.U8 R241, desc[UR20][R6.64] ;  /* 0x0000001406f12981 */ /* 0x0042a2000c1e1100 */
[----:B------:R-:W-:-:S04]  /*2210*/  PLOP3.LUT P2, PT, PT, PT, UP1, 0x80, 0x8 ;  /* 0x000000000008781c */ /* 0x000fc80003f4f018 */
[----:B------:R-:W-:Y:S01]  /*2220*/  ISETP.LT.AND P2, PT, R12, UR22, P2 ;  /* 0x000000160c007c0c */ /* 0x000fe20009741270 */
[----:B------:R-:W-:Y:S01]  /*2230*/  IMAD R12, R11, 0x4, R62 ;  /* 0x000000040b0c7824 */ /* 0x000fe200078e023e */
[----:B-1----:R-:W-:-:S03]  /*2240*/  IADD3 R6, P3, PT, R8, R137, RZ ;  /* 0x0000008908067210 */ /* 0x002fc60007f7e0ff */
[----:B------:R-:W-:Y:S01]  /*2250*/  IMAD R42, R13, 0x2, R12 ;  /* 0x000000020d2a7824 */ /* 0x000fe200078e020c */
[C---:B------:R-:W-:Y:S02]  /*2260*/  IADD3 R7, P4, PT, R9.reuse, R137, RZ ;  /* 0x0000008909077210 */ /* 0x040fe40007f9e0ff */
[-C--:B------:R-:W-:Y:S01]  /*2270*/  LEA.HI.X.SX32 R8, R8, R136.reuse, 0x1, P3 ;  /* 0x0000008808087211 */ /* 0x080fe200018f0eff */
[----:B------:R-:W-:Y:S01]  /*2280*/  @P0 IMAD.MOV.U32 R10, RZ, RZ, R6 ;  /* 0x000000ffff0a0224 */ /* 0x000fe200078e0006 */
[----:B------:R-:W-:Y:S01]  /*2290*/  LEA.HI.X.SX32 R9, R9, R136, 0x1, P4 ;  /* 0x0000008809097211 */ /* 0x000fe200020f0eff */
[----:B------:R-:W-:Y:S02]  /*22a0*/  IMAD R65, R65, 0x2, R42 ;  /* 0x0000000241417824 */ /* 0x000fe400078e022a */
[----:B------:R-:W-:Y:S02]  /*22b0*/  @P0 IMAD.MOV.U32 R11, RZ, RZ, R8 ;  /* 0x000000ffff0b0224 */ /* 0x000fe400078e0008 */
[----:B------:R-:W-:-:S03]  /*22c0*/  IMAD R82, R82, 0x2, R65 ;  /* 0x0000000252527824 */ /* 0x000fc600078e0241 */
[----:B------:R1:W4:Y:S01]  /*22d0*/  @P0 LDG.E.U8 R242, desc[UR20][R10.64] ;  /* 0x000000140af20981 */ /* 0x000322000c1e1100 */
[----:B------:R-:W-:Y:S01]  /*22e0*/  IMAD R13, R13, 0x2, R82 ;  /* 0x000000020d0d7824 */ /* 0x000fe200078e0252 */
[----:B------:R-:W-:Y:S01]  /*22f0*/  PLOP3.LUT P0, PT, PT, PT, UP1, 0x80, 0x8 ;  /* 0x000000000008781c */ /* 0x000fe20003f0f018 */
[----:B-1----:R-:W-:Y:S02]  /*2300*/  @P2 IMAD.MOV.U32 R10, RZ, RZ, R7 ;  /* 0x000000ffff0a2224 */ /* 0x002fe400078e0007 */
[----:B------:R-:W-:Y:S02]  /*2310*/  @P2 IMAD.MOV.U32 R11, RZ, RZ, R9 ;  /* 0x000000ffff0b2224 */ /* 0x000fe400078e0009 */
[----:B------:R-:W-:-:S03]  /*2320*/  IMAD R40, R40, 0x2, R13 ;  /* 0x0000000228287824 */ /* 0x000fc600078e020d */
[----:B------:R1:W2:Y:S01]  /*2330*/  @P2 LDG.E.U8 R243, desc[UR20][R10.64] ;  /* 0x000000140af32981 */ /* 0x0002a2000c1e1100 */
[----:B------:R-:W-:Y:S01]  /*2340*/  ISETP.LT.AND P0, PT, R15, UR22, P0 ;  /* 0x000000160f007c0c */ /* 0x000fe20008701270 */
[----:B------:R-:W-:Y:S02]  /*2350*/  IMAD.U32 R15, RZ, RZ, UR12 ;  /* 0x0000000cff0f7e24 */ /* 0x000fe4000f8e00ff */
[----:B-1----:R-:W-:-:S04]  /*2360*/  IMAD.U32 R11, RZ, RZ, UR12 ;  /* 0x0000000cff0b7e24 */ /* 0x002fc8000f8e00ff */
[----:B------:R-:W-:Y:S01]  /*2370*/  IMAD R64, R11, 0x2, R40 ;  /* 0x000000020b407824 */ /* 0x000fe200078e0228 */
[----:B------:R-:W-:-:S03]  /*2380*/  PLOP3.LUT P2, PT, PT, PT, UP1, 0x80, 0x8 ;  /* 0x000000000008781c */ /* 0x000fc60003f4f018 */
[----:B------:R-:W-:Y:S01]  /*2390*/  IMAD R16, R15, 0x4, R64 ;  /* 0x000000040f107824 */ /* 0x000fe200078e0240 */
[----:B------:R-:W-:-:S03]  /*23a0*/  IADD3 R10, P3, PT, R12, R137, RZ ;  /* 0x000000890c0a7210 */ /* 0x000fc60007f7e0ff */
[----:B------:R-:W-:Y:S01]  /*23b0*/  IMAD R41, R41, 0x2, R16 ;  /* 0x0000000229297824 */ /* 0x000fe200078e0210 */
[----:B------:R-:W-:Y:S02]  /*23c0*/  ISETP.LT.AND P2, PT, R14, UR22, P2 ;  /* 0x000000160e007c0c */ /* 0x000fe40009741270 */
[-C--:B------:R-:W-:Y:S01]  /*23d0*/  LEA.HI.X.SX32 R12, R12, R136.reuse, 0x1, P3 ;  /* 0x000000880c0c7211 */ /* 0x080fe200018f0eff */
[----:B------:R-:W-:Y:S01]  /*23e0*/  IMAD R66, R66, 0x2, R41 ;  /* 0x0000000242427824 */ /* 0x000fe200078e0229 */
[----:B------:R-:W-:Y:S01]  /*23f0*/  IADD3 R11, P4, PT, R13, R137, RZ ;  /* 0x000000890d0b7210 */ /* 0x000fe20007f9e0ff */
[----:B------:R-:W-:Y:S02]  /*2400*/  @P0 IMAD.MOV.U32 R14, RZ, RZ, R10 ;  /* 0x000000ffff0e0224 */ /* 0x000fe400078e000a */
[----:B------:R-:W-:Y:S02]  /*2410*/  @P0 IMAD.MOV.U32 R15, RZ, RZ, R12 ;  /* 0x000000ffff0f0224 */ /* 0x000fe400078e000c */
[----:B------:R-:W-:Y:S01]  /*2420*/  IMAD R84, R17, 0x2, R66 ;  /* 0x0000000211547824 */ /* 0x000fe200078e0242 */
[----:B------:R-:W-:-:S02]  /*2430*/  LEA.HI.X.SX32 R13, R13, R136, 0x1, P4 ;  /* 0x000000880d0d7211 */ /* 0x000fc400020f0eff */
[----:B------:R1:W2:Y:S01]  /*2440*/  @P0 LDG.E.U8 R101, desc[UR20][R14.64] ;  /* 0x000000140e650981 */ /* 0x0002a2000c1e1100 */
[----:B------:R-:W-:Y:S01]  /*2450*/  IMAD R17, R19, 0x2, R84 ;  /* 0x0000000213117824 */ /* 0x000fe200078e0254 */
[----:B------:R-:W-:-:S03]  /*2460*/  PLOP3.LUT P0, PT, PT, PT, UP1, 0x80, 0x8 ;  /* 0x000000000008781c */ /* 0x000fc60003f0f018 */
[----:B------:R-:W-:Y:S01]  /*2470*/  IMAD R48, R48, 0x2, R17 ;  /* 0x0000000230307824 */ /* 0x000fe200078e0211 */
[----:B------:R-:W-:Y:S01]  /*2480*/  ISETP.LT.AND P0, PT, R20, UR22, P0 ;  /* 0x0000001614007c0c */ /* 0x000fe20008701270 */
[----:B-1----:R-:W-:Y:S02]  /*2490*/  @P2 IMAD.MOV.U32 R14, RZ, RZ, R11 ;  /* 0x000000ffff0e2224 */ /* 0x002fe400078e000b */
[----:B------:R-:W-:Y:S02]  /*24a0*/  @P2 IMAD.MOV.U32 R15, RZ, RZ, R13 ;  /* 0x000000ffff0f2224 */ /* 0x000fe400078e000d */
[----:B------:R-:W-:Y:S02]  /*24b0*/  IMAD.U32 R20, RZ, RZ, UR12 ;  /* 0x0000000cff147e24 */ /* 0x000fe4000f8e00ff */
[----:B------:R-:W-:Y:S01]  /*24c0*/  IMAD R69, R69, 0x2, R48 ;  /* 0x0000000245457824 */ /* 0x000fe200078e0230 */
[----:B------:R1:W2:Y:S01]  /*24d0*/  @P2 LDG.E.U8 R244, desc[UR20][R14.64] ;  /* 0x000000140ef42981 */ /* 0x0002a2000c1e1100 */
[----:B------:R-:W-:-:S02]  /*24e0*/  PLOP3.LUT P2, PT, PT, PT, UP1, 0x80, 0x8 ;  /* 0x000000000008781c */ /* 0x000fc40003f4f018 */
[----:B------:R-:W-:Y:S02]  /*24f0*/  IMAD R20, R20, 0x4, R69 ;  /* 0x0000000414147824 */ /* 0x000fe400078e0245 */
[----:B------:R-:W-:Y:S02]  /*2500*/  ISETP.LT.AND P2, PT, R18, UR22, P2 ;  /* 0x0000001612007c0c */ /* 0x000fe40009741270 */
[----:B-1----:R-:W-:Y:S01]  /*2510*/  IADD3 R14, P3, PT, R16, R137, RZ ;  /* 0x00000089100e7210 */ /* 0x002fe20007f7e0ff */
[----:B------:R-:W-:-:S03]  /*2520*/  IMAD R46, R21, 0x2, R20 ;  /* 0x00000002152e7824 */ /* 0x000fc600078e0214 */
[-C--:B------:R-:W-:Y:S01]  /*2530*/  LEA.HI.X.SX32 R16, R16, R136.reuse, 0x1, P3 ;  /* 0x0000008810107211 */ /* 0x080fe200018f0eff */
[----:B------:R-:W-:Y:S01]  /*2540*/  @P0 IMAD.MOV.U32 R18, RZ, RZ, R14 ;  /* 0x000000ffff120224 */ /* 0x000fe200078e000e */
[----:B------:R-:W-:Y:S01]  /*2550*/  IADD3 R15, P4, PT, R17, R137, RZ ;  /* 0x00000089110f7210 */ /* 0x000fe20007f9e0ff */
[----:B------:R-:W-:Y:S02]  /*2560*/  IMAD R70, R23, 0x2, R46 ;  /* 0x0000000217467824 */ /* 0x000fe400078e022e */
[----:B------:R-:W-:Y:S01]  /*2570*/  @P0 IMAD.MOV.U32 R19, RZ, RZ, R16 ;  /* 0x000000ffff130224 */ /* 0x000fe200078e0010 */
[----:B------:R-:W-:Y:S01]  /*2580*/  LEA.HI.X.SX32 R17, R17, R136, 0x1, P4 ;  /* 0x0000008811117211 */ /* 0x000fe200020f0eff */
[----:B------:R-:W-:-:S03]  /*2590*/  IMAD R86, R21, 0x2, R70 ;  /* 0x0000000215567824 */ /* 0x000fc600078e0246 */
[----:B------:R1:W2:Y:S01]  /*25a0*/  @P0 LDG.E.U8 R245, desc[UR20][R18.64] ;  /* 0x0000001412f50981 */ /* 0x0002a2000c1e1100 */
[----:B------:R-:W-:Y:S01]  /*25b0*/  PLOP3.LUT P0, PT, PT, PT, UP1, 0x80, 0x8 ;  /* 0x000000000008781c */ /* 0x000fe20003f0f018 */
[----:B------:R-:W-:-:S03]  /*25c0*/  IMAD R21, R23, 0x2, R86 ;  /* 0x0000000217157824 */ /* 0x000fc600078e0256 */
[----:B------:R-:W-:Y:S01]  /*25d0*/  ISETP.LT.AND P0, PT, R25, UR22, P0 ;  /* 0x0000001619007c0c */ /* 0x000fe20008701270 */
[----:B-1----:R-:W-:Y:S02]  /*25e0*/  @P2 IMAD.MOV.U32 R18, RZ, RZ, R15 ;  /* 0x000000ffff122224 */ /* 0x002fe400078e000f */
[----:B------:R-:W-:Y:S02]  /*25f0*/  @P2 IMAD.MOV.U32 R19, RZ, RZ, R17 ;  /* 0x000000ffff132224 */ /* 0x000fe400078e0011 */
[----:B------:R-:W-:-:S03]  /*2600*/  IMAD R47, R22, 0x2, R21 ;  /* 0x00000002162f7824 */ /* 0x000fc600078e0215 */
[----:B------:R1:W2:Y:S01]  /*2610*/  @P2 LDG.E.U8 R240, desc[UR20][R18.64] ;  /* 0x0000001412f02981 */ /* 0x0002a2000c1e1100 */
[----:B------:R-:W-:Y:S01]  /*2620*/  PLOP3.LUT P2, PT, PT, PT, UP1, 0x80, 0x8 ;  /* 0x000000000008781c */ /* 0x000fe20003f4f018 */
[----:B------:R-:W-:Y:S01]  /*2630*/  IMAD R72, R72, 0x2, R47 ;  /* 0x0000000248487824 */ /* 0x000fe200078e022f */
[----:B-1----:R-:W-:-:S04]  /*2640*/  IADD3 R18, P3, PT, R20, R137, RZ ;  /* 0x0000008914127210 */ /* 0x002fc80007f7e0ff */
[----:B------:R-:W-:Y:S02]  /*2650*/  LEA.HI.X.SX32 R20, R20, R136, 0x1, P3 ;  /* 0x0000008814147211 */ /* 0x000fe400018f0eff */
[----:B------:R-:W-:Y:S01]  /*2660*/  ISETP.LT.AND P2, PT, R24, UR22, P2 ;  /* 0x0000001618007c0c */ /* 0x000fe20009741270 */
[----:B------:R-:W-:Y:S02]  /*2670*/  IMAD R24, R23, 0x4, R72 ;  /* 0x0000000417187824 */ /* 0x000fe400078e0248 */
[----:B------:R-:W-:Y:S02]  /*2680*/  @P0 IMAD.MOV.U32 R22, RZ, RZ, R18 ;  /* 0x000000ffff160224 */ /* 0x000fe400078e0012 */
[----:B------:R-:W-:Y:S01]  /*2690*/  @P0 IMAD.MOV.U32 R23, RZ, RZ, R20 ;  /* 0x000000ffff170224 */ /* 0x000fe200078e0014 */
[----:B------:R-:W-:-:S04]  /*26a0*/  IADD3 R19, P4, PT, R21, R137, RZ ;  /* 0x0000008915137210 */ /* 0x000fc80007f9e0ff */
[----:B------:R1:W2:Y:S01]  /*26b0*/  @P0 LDG.E.U8 R27, desc[UR20][R22.64] ;  /* 0x00000014161b0981 */ /* 0x0002a2000c1e1100 */
[----:B------:R-:W-:Y:S02]  /*26c0*/  LEA.HI.X.SX32 R21, R21, R136, 0x1, P4 ;  /* 0x0000008815157211 */ /* 0x000fe400020f0eff */
[----:B-1----:R-:W-:-:S03]  /*26d0*/  @P2 IMAD.MOV.U32 R22, RZ, RZ, R19 ;  /* 0x000000ffff162224 */ /* 0x002fc600078e0013 */
[----:B------:R-:W-:-:S05]  /*26e0*/  @P2 IMAD.MOV.U32 R23, RZ, RZ, R21 ;  /* 0x000000ffff172224 */ /* 0x000fca00078e0015 */
[----:B------:R1:W3:Y:S04]  /*26f0*/  @P2 LDG.E.U8 R26, desc[UR20][R22.64] ;  /* 0x00000014161a2981 */ /* 0x0002e8000c1e1100 */
[----:B------:R-:W-:Y:S04]  /*2700*/  STL [R1+0x148], R3 ;  /* 0x0001480301007387 */ /* 0x000fe80000100800 */
[----:B------:R-:W-:Y:S04]  /*2710*/  STL [R1+0x144], R5 ;  /* 0x0001440501007387 */ /* 0x000fe80000100800 */
[----:B------:R-:W-:Y:S04]  /*2720*/  STL [R1+0x150], R6 ;  /* 0x0001500601007387 */ /* 0x000fe80000100800 */
[----:B------:R-:W-:Y:S01]  /*2730*/  STL [R1+0x14c], R8 ;  /* 0x00014c0801007387 */ /* 0x000fe20000100800 */
[----:B------:R-:W-:-:S03]  /*2740*/  IMAD.U32 R25, RZ, RZ, UR12 ;  /* 0x0000000cff197e24 */ /* 0x000fc6000f8e00ff */
[----:B------:R-:W-:Y:S04]  /*2750*/  STL [R1+0x158], R7 ;  /* 0x0001580701007387 */ /* 0x000fe80000100800 */
[----:B------:R-:W-:Y:S04]  /*2760*/  STL [R1+0x154], R9 ;  /* 0x0001540901007387 */ /* 0x000fe80000100800 */
[----:B------:R-:W-:Y:S04]  /*2770*/  STL [R1+0x160], R10 ;  /* 0x0001600a01007387 */ /* 0x000fe80000100800 */
[----:B------:R-:W-:Y:S01]  /*2780*/  STL [R1+0x15c], R12 ;  /* 0x00015c0c01007387 */ /* 0x000fe20000100800 */
[----:B------:R-:W-:-:S03]  /*2790*/  IMAD.U32 R75, RZ, RZ, UR12 ;  /* 0x0000000cff4b7e24 */ /* 0x000fc6000f8e00ff */
[----:B------:R-:W-:Y:S01]  /*27a0*/  STL [R1+0x168], R11 ;  /* 0x0001680b01007387 */ /* 0x000fe20000100800 */
[----:B------:R-:W-:-:S03]  /*27b0*/  IMAD R54, R25, 0x2, R24 ;  /* 0x0000000219367824 */ /* 0x000fc600078e0218 */
        /* <DEDUP_REMOVED lines=9> */
[----:B------:R-:W-:-:S03]  /*2850*/  IMAD R88, R88, 0x2, R75 ;  /* 0x0000000258587824 */ /* 0x000fc600078e024b */
[----:B------:R-:W-:Y:S01]  /*2860*/  STL [R1+0x188], R19 ;  /* 0x0001881301007387 */ /* 0x000fe20000100800 */
[----:B------:R-:W-:-:S03]  /*2870*/  PLOP3.LUT P0, PT, PT, PT, UP1, 0x80, 0x8 ;  /* 0x000000000008781c */ /* 0x000fc60003f0f018 */
[----:B------:R-:W-:Y:S01]  /*2880*/  STL [R1+0x184], R21 ;  /* 0x0001841501007387 */ /* 0x000fe20000100800 */
[----:B------:R-:W-:Y:S02]  /*2890*/  IMAD.U32 R52, RZ, RZ, UR12 ;  /* 0x0000000cff347e24 */ /* 0x000fe4000f8e00ff */
[----:B------:R-:W-:Y:S01]  /*28a0*/  IMAD R25, R25, 0x2, R88 ;  /* 0x0000000219197824 */ /* 0x000fe200078e0258 */
[----:B-1----:R-:W-:Y:S01]  /*28b0*/  IADD3 R22, P3, PT, R24, R137, RZ ;  /* 0x0000008918167210 */ /* 0x002fe20007f7e0ff */
[----:B------:R-:W-:Y:S02]  /*28c0*/  IMAD.U32 R23, RZ, RZ, UR12 ;  /* 0x0000000cff177e24 */ /* 0x000fe4000f8e00ff */
[----:B------:R-:W-:Y:S01]  /*28d0*/  IMAD R52, R52, 0x2, R25 ;  /* 0x0000000234347824 */ /* 0x000fe200078e0219 */
[----:B------:R-:W-:Y:S02]  /*28e0*/  PLOP3.LUT P2, PT, PT, PT, UP1, 0x80, 0x8 ;  /* 0x000000000008781c */ /* 0x000fe40003f4f018 */
[----:B------:R-:W-:Y:S01]  /*28f0*/  LEA.HI.X.SX32 R24, R24, R136, 0x1, P3 ;  /* 0x0000008818187211 */ /* 0x000fe200018f0eff */
[----:B------:R-:W-:Y:S01]  /*2900*/  IMAD R76, R23, 0x2, R52 ;  /* 0x00000002174c7824 */ /* 0x000fe200078e0234 */
[----:B------:R-:W-:-:S02]  /*2910*/  PRMT R36, RZ, 0x7610, R36 ;  /* 0x00007610ff247816 */ /* 0x000fc40000000024 */
[----:B------:R-:W-:-:S04]  /*2920*/  IADD3 R23, P4, PT, R25, R137, RZ ;  /* 0x0000008919177210 */ /* 0x000fc80007f9e0ff */
[----:B------:R-:W-:Y:S02]  /*2930*/  LEA.HI.X.SX32 R25, R25, R136, 0x1, P4 ;  /* 0x0000008819197211 */ /* 0x000fe400020f0eff */
[----:B------:R-:W-:Y:S01]  /*2940*/  PRMT R29, RZ, 0x7610, R29 ;  /* 0x00007610ff1d7816 */ /* 0x000fe2000000001d */
[----:B--2---:R1:W-:Y:S02]  /*2950*/  STL [R1+0x74], R27 ;  /* 0x0000741b01007387 */ /* 0x0043e40000100800 */
[----:B-1----:R-:W-:-:S04]  /*2960*/  LOP3.LUT R27, R100, 0x50, RZ, 0xfc, !PT ;  /* 0x00000050641b7812 */ /* 0x002fc800078efcff */
[----:B------:R-:W-:Y:S01]  /*2970*/  ISETP.LT.AND P0, PT, R27, UR22, P0 ;  /* 0x000000161b007c0c */ /* 0x000fe20008701270 */
[----:B------:R-:W-:Y:S01]  /*2980*/  IMAD.U32 R27, RZ, RZ, UR12 ;  /* 0x0000000cff1b7e24 */ /* 0x000fe2000f8e00ff */
[----:B---3--:R1:W-:Y:S03]  /*2990*/  STL [R1+0x70], R26 ;  /* 0x0000701a01007387 */ /* 0x0083e60000100800 */
[----:B------:R-:W-:Y:S01]  /*29a0*/  IMAD R28, R27, 0x4, R76 ;  /* 0x000000041b1c7824 */ /* 0x000fe200078e024c */
[----:B-1----:R-:W-:-:S07]  /*29b0*/  LOP3.LUT R26, R100, 0x58, RZ, 0xfc, !PT ;  /* 0x00000058641a7812 */ /* 0x002fce00078efcff */
[----:B------:R-:W-:Y:S01]  /*29c0*/  @P0 IMAD.MOV.U32 R27, RZ, RZ, R24 ;  /* 0x000000ffff1b0224 */ /* 0x000fe200078e0018 */
[----:B------:R-:W-:Y:S01]  /*29d0*/  ISETP.LT.AND P2, PT, R26, UR22, P2 ;  /* 0x000000161a007c0c */ /* 0x000fe20009741270 */
[----:B------:R-:W-:-:S05]  /*29e0*/  @P0 IMAD.MOV.U32 R26, RZ, RZ, R22 ;  /* 0x000000ffff1a0224 */ /* 0x000fca00078e0016 */
[----:B------:R1:W2:Y:S07]  /*29f0*/  @P0 LDG.E.U8 R36, desc[UR20][R26.64] ;  /* 0x000000141a240981 */ /* 0x0002ae000c1e1100 */
[----:B-1----:R-:W-:Y:S02]  /*2a00*/  @P2 IMAD.MOV.U32 R26, RZ, RZ, R23 ;  /* 0x000000ffff1a2224 */ /* 0x002fe400078e0017 */
[----:B------:R-:W-:-:S05]  /*2a10*/  @P2 IMAD.MOV.U32 R27, RZ, RZ, R25 ;  /* 0x000000ffff1b2224 */ /* 0x000fca00078e0019 */
[----:B------:R1:W3:Y:S01]  /*2a20*/  @P2 LDG.E.U8 R29, desc[UR20][R26.64] ;  /* 0x000000141a1d2981 */ /* 0x0002e2000c1e1100 */
[----:B------:R-:W-:-:S03]  /*2a30*/  IMAD.U32 R53, RZ, RZ, UR12 ;  /* 0x0000000cff357e24 */ /* 0x000fc6000f8e00ff */
[----:B------:R-:W-:Y:S01]  /*2a40*/  STL [R1+0x190], R22 ;  /* 0x0001901601007387 */ /* 0x000fe20000100800 */
[----:B------:R-:W-:-:S03]  /*2a50*/  IMAD R53, R53, 0x2, R28 ;  /* 0x0000000235357824 */ /* 0x000fc600078e021c */
[----:B------:R-:W-:Y:S01]  /*2a60*/  STL [R1+0x18c], R24 ;  /* 0x00018c1801007387 */ /* 0x000fe20000100800 */
[----:B------:R-:W-:Y:S01]  /*2a70*/  IMAD.U32 R38, RZ, RZ, UR12 ;  /* 0x0000000cff267e24 */ /* 0x000fe2000f8e00ff */
[C---:B------:R-:W-:Y:S02]  /*2a80*/  LOP3.LUT R37, R100.reuse, 0x60, RZ, 0xfc, !PT ;  /* 0x0000006064257812 */ /* 0x040fe400078efcff */
[----:B------:R-:W-:Y:S01]  /*2a90*/  PLOP3.LUT P0, PT, PT, PT, UP1, 0x80, 0x8 ;  /* 0x000000000008781c */ /* 0x000fe20003f0f018 */
[----:B------:R-:W-:Y:S01]  /*2aa0*/  IMAD.U32 R176, RZ, RZ, UR12 ;  /* 0x0000000cffb07e24 */ /* 0x000fe2000f8e00ff */
[----:B------:R-:W-:Y:S02]  /*2ab0*/  PLOP3.LUT P2, PT, PT, PT, UP1, 0x80, 0x8 ;  /* 0x000000000008781c */ /* 0x000fe40003f4f018 */
[----:B------:R-:W-:Y:S02]  /*2ac0*/  ISETP.LT.AND P0, PT, R37, UR22, P0 ;  /* 0x0000001625007c0c */ /* 0x000fe40008701270 */
[----:B------:R-:W-:-:S02]  /*2ad0*/  LOP3.LUT R37, R100, 0x68, RZ, 0xfc, !PT ;  /* 0x0000006864257812 */ /* 0x000fc400078efcff */
[C---:B-1----:R-:W-:Y:S02]  /*2ae0*/  IADD3 R26, P4, PT, R28.reuse, R137, RZ ;  /* 0x000000891c1a7210 */ /* 0x042fe40007f9e0ff */
[----:B------:R-:W-:Y:S01]  /*2af0*/  ISETP.LT.AND P2, PT, R37, UR22, P2 ;  /* 0x0000001625007c0c */ /* 0x000fe20009741270 */
[----:B------:R-:W-:Y:S01]  /*2b00*/  IMAD.U32 R183, RZ, RZ, UR12 ;  /* 0x0000000cffb77e24 */ /* 0x000fe2000f8e00ff */
[----:B------:R-:W-:Y:S01]  /*2b10*/  LEA.HI.X.SX32 R27, R28, R136, 0x1, P4 ;  /* 0x000000881c1b7211 */ /* 0x000fe200020f0eff */
[----:B------:R-:W-:Y:S01]  /*2b20*/  IMAD.U32 R28, RZ, RZ, UR12 ;  /* 0x0000000cff1c7e24 */ /* 0x000fe2000f8e00ff */
[----:B------:R-:W-:Y:S02]  /*2b30*/  PRMT R31, RZ, 0x7610, R31 ;  /* 0x00007610ff1f7816 */ /* 0x000fe4000000001f */
[----:B------:R-:W-:-:S06]  /*2b40*/  PRMT R33, RZ, 0x7610, R33 ;  /* 0x00007610ff217816 */ /* 0x000fcc0000000021 */
[----:B------:R-:W4:Y:S04]  /*2b50*/  @P0 LDG.E.U8 R33, desc[UR20][R26.64] ;  /* 0x000000141a210981 */ /* 0x000f28000c1e1100 */
[----:B--2---:R1:W-:Y:S02]  /*2b60*/  STL [R1+0x6c], R36 ;  /* 0x00006c2401007387 */ /* 0x0043e40000100800 */
[----:B-1----:R-:W-:-:S04]  /*2b70*/  IMAD.U32 R36, RZ, RZ, UR12 ;  /* 0x0000000cff247e24 */ /* 0x002fc8000f8e00ff */
[----:B------:R-:W-:-:S04]  /*2b80*/  IMAD R169, R36, 0x2, R53 ;  /* 0x0000000224a97824 */ /* 0x000fc800078e0235 */
[----:B------:R-:W-:Y:S01]  /*2b90*/  IMAD R171, R38, 0x2, R169 ;  /* 0x0000000226ab7824 */ /* 0x000fe200078e02a9 */
[----:B------:R-:W-:Y:S03]  /*2ba0*/  STL [R1+0x198], R23 ;  /* 0x0001981701007387 */ /* 0x000fe60000100800 */
[----:B------:R-:W-:Y:S01]  /*2bb0*/  IMAD R173, R36, 0x2, R171 ;  /* 0x0000000224ad7824 */ /* 0x000fe200078e02ab */
[----:B------:R-:W-:Y:S03]  /*2bc0*/  STL [R1+0x194], R25 ;  /* 0x0001941901007387 */ /* 0x000fe60000100800 */
[----:B------:R-:W-:Y:S01]  /*2bd0*/  IMAD R176, R176, 0x2, R173 ;  /* 0x00000002b0b07824 */ /* 0x000fe200078e02ad */
[----:B---3--:R1:W-:Y:S01]  /*2be0*/  STL [R1+0x68], R29 ;  /* 0x0000681d01007387 */ /* 0x0083e20000100800 */
[----:B------:R-:W-:Y:S01]  /*2bf0*/  IADD3 R174, P4, PT, R173, R137, RZ ;  /* 0x00000089adae7210 */ /* 0x000fe20007f9e0ff */
[----:B-1----:R-:W-:-:S04]  /*2c00*/  IMAD.U32 R29, RZ, RZ, UR12 ;  /* 0x0000000cff1d7e24 */ /* 0x002fc8000f8e00ff */
[----:B------:R-:W-:Y:S01]  /*2c10*/  IMAD R178, R29, 0x2, R176 ;  /* 0x000000021db27824 */ /* 0x000fe200078e02b0 */
[----:B------:R-:W-:-:S03]  /*2c20*/  LEA.HI.X.SX32 R173, R173, R136, 0x1, P4 ;  /* 0x00000088adad7211 */ /* 0x000fc600020f0eff */
[----:B------:R-:W-:Y:S02]  /*2c30*/  IMAD R183, R183, 0x4, R178 ;  /* 0x00000004b7b77824 */ /* 0x000fe400078e02b2 */
[----:B------:R-:W-:Y:S02]  /*2c40*/  @P2 IMAD.MOV.U32 R29, RZ, RZ, R173 ;  /* 0x000000ffff1d2224 */ /* 0x000fe400078e00ad */
[----:B------:R-:W-:Y:S02]  /*2c50*/  IMAD R185, R28, 0x2, R183 ;  /* 0x000000021cb97824 */ /* 0x000fe400078e02b7 */
[----:B------:R-:W-:-:S05]  /*2c60*/  @P2 IMAD.MOV.U32 R28, RZ, RZ, R174 ;  /* 0x000000ffff1c2224 */ /* 0x000fca00078e00ae */
[----:B------:R1:W2:Y:S01]  /*2c70*/  @P2 LDG.E.U8 R31, desc[UR20][R28.64] ;  /* 0x000000141c1f2981 */ /* 0x0002a2000c1e1100 */
[----:B------:R-:W-:Y:S02]  /*2c80*/  LOP3.LUT R36, R100, 0x70, RZ, 0xfc, !PT ;  /* 0x0000007064247812 */ /* 0x000fe400078efcff */
[----:B------:R-:W-:-:S04]  /*2c90*/  PLOP3.LUT P3, PT, PT, PT, UP1, 0x80, 0x8 ;  /* 0x000000000008781c */ /* 0x000fc80003f6f018 */
[----:B------:R-:W-:Y:S01]  /*2ca0*/  ISETP.LT.AND P3, PT, R36, UR22, P3 ;  /* 0x0000001624007c0c */ /* 0x000fe20009f61270 */
[----:B------:R-:W-:Y:S01]  /*2cb0*/  IMAD.U32 R36, RZ, RZ, UR12 ;  /* 0x0000000cff247e24 */ /* 0x000fe2000f8e00ff */
[C---:B------:R-:W-:Y:S01]  /*2cc0*/  IADD3 R184, P0, PT, R183.reuse, R137, RZ ;  /* 0x00000089b7b87210 */ /* 0x040fe20007f1e0ff */
[----:B------:R-:W-:Y:S02]  /*2cd0*/  STL [R1+0x1a0], R26 ;  /* 0x0001a01a01007387 */ /* 0x000fe40000100800 */
[----:B------:R-:W-:Y:S01]  /*2ce0*/  IMAD R189, R36, 0x2, R185 ;  /* 0x0000000224bd7824 */ /* 0x000fe200078e02b9 */
[----:B------:R-:W-:Y:S01]  /*2cf0*/  LEA.HI.X.SX32 R183, R183, R136, 0x1, P0 ;  /* 0x00000088b7b77211 */ /* 0x000fe200000f0eff */
[----:B------:R-:W-:Y:S01]  /*2d00*/  STL [R1+0x19c], R27 ;  /* 0x00019c1b01007387 */ /* 0x000fe20000100800 */
[----:B------:R-:W-:Y:S01]  /*2d10*/  PRMT R10, RZ, 0x7610, R10 ;  /* 0x00007610ff0a7816 */ /* 0x000fe2000000000a */
[----:B------:R-:W-:Y:S02]  /*2d20*/  IMAD.U32 R194, RZ, RZ, UR12 ;  /* 0x0000000cffc27e24 */ /* 0x000fe4000f8e00ff */
[----:B------:R3:W-:Y:S01]  /*2d30*/  STL [R1+0x1a4], R173 ;  /* 0x0001a4ad01007387 */ /* 0x0007e20000100800 */
[----:B------:R-:W-:Y:S01]  /*2d40*/  IMAD R191, R38, 0x2, R189 ;  /* 0x0000000226bf7824 */ /* 0x000fe200078e02bd */
[----:B------:R-:W-:Y:S01]  /*2d50*/  PLOP3.LUT P2, PT, PT, PT, UP1, 0x80, 0x8 ;  /* 0x000000000008781c */ /* 0x000fe20003f4f018 */
[----:B-1----:R-:W-:-:S02]  /*2d60*/  @P3 IMAD.MOV.U32 R28, RZ, RZ, R184 ;  /* 0x000000ffff1c3224 */ /* 0x002fc400078e00b8 */
[----:B------:R-:W-:Y:S02]  /*2d70*/  @P3 IMAD.MOV.U32 R29, RZ, RZ, R183 ;  /* 0x000000ffff1d3224 */ /* 0x000fe400078e00b7 */
[----:B------:R-:W-:-:S03]  /*2d80*/  IMAD R194, R194, 0x2, R191 ;  /* 0x00000002c2c27824 */ /* 0x000fc600078e02bf */
[----:B------:R1:W4:Y:S01]  /*2d90*/  @P3 LDG.E.U8 R10, desc[UR20][R28.64] ;  /* 0x000000141c0a3981 */ /* 0x000322000c1e1100 */
[----:B------:R-:W-:Y:S01]  /*2da0*/  PLOP3.LUT P3, PT, PT, PT, UP1, 0x80, 0x8 ;  /* 0x000000000008781c */ /* 0x000fe20003f6f018 */
[----:B------:R-:W-:Y:S01]  /*2db0*/  IMAD.U32 R79, RZ, RZ, UR12 ;  /* 0x0000000cff4f7e24 */ /* 0x000fe2000f8e00ff */
[CC--:B------:R-:W-:Y:S02]  /*2dc0*/  IADD3 R195, P5, PT, R194.reuse, R137.reuse, RZ ;  /* 0x00000089c2c37210 */ /* 0x0c0fe40007fbe0ff */
[----:B------:R-:W-:Y:S01]  /*2dd0*/  PLOP3.LUT P0, PT, PT, PT, UP1, 0x80, 0x8 ;  /* 0x000000000008781c */ /* 0x000fe20003f0f018 */
[----:B------:R-:W-:Y:S01]  /*2de0*/  IMAD R79, R79, 0x2, R194 ;  /* 0x000000024f4f7824 */ /* 0x000fe200078e02c2 */
[----:B------:R-:W-:Y:S02]  /*2df0*/  LEA.HI.X.SX32 R194, R194, R136, 0x1, P5 ;  /* 0x00000088c2c27211 */ /* 0x000fe400028f0eff */
[----:B-1----:R-:W-:Y:S02]  /*2e00*/  IADD3 R28, P4, PT, R30, R137, RZ ;  /* 0x000000891e1c7210 */ /* 0x002fe40007f9e0ff */
[----:B---3--:R-:W-:-:S02]  /*2e10*/  PRMT R173, RZ, 0x7610, R173 ;  /* 0x00007610ffad7816 */ /* 0x008fc400000000ad */
[----:B------:R-:W-:Y:S02]  /*2e20*/  LEA.HI.X.SX32 R29, R30, R136, 0x1, P4 ;  /* 0x000000881e1d7211 */ /* 0x000fe400020f0eff */
[----:B------:R-:W-:Y:S02]  /*2e30*/  PRMT R26, RZ, 0x7610, R26 ;  /* 0x00007610ff1a7816 */ /* 0x000fe4000000001a */
[----:B------:R-:W-:Y:S02]  /*2e40*/  LOP3.LUT R36, R100, 0x12, RZ, 0xfc, !PT ;  /* 0x0000001264247812 */ /* 0x000fe400078efcff */
[----:B------:R-:W-:Y:S02]  /*2e50*/  PRMT R27, RZ, 0x7610, R27 ;  /* 0x00007610ff1b7816 */ /* 0x000fe4000000001b */
[----:B------:R-:W-:Y:S02]  /*2e60*/  PRMT R23, RZ, 0x7610, R23 ;  /* 0x00007610ff177816 */ /* 0x000fe40000000017 */
[----:B------:R-:W-:-:S02]  /*2e70*/  PRMT R25, RZ, 0x7610, R25 ;  /* 0x00007610ff197816 */ /* 0x000fc40000000019 */
[C---:B------:R-:W-:Y:S02]  /*2e80*/  LOP3.LUT R44, R100.reuse, 0x2a, RZ, 0xfc, !PT ;  /* 0x0000002a642c7812 */ /* 0x040fe400078efcff */
[C---:B------:R-:W-:Y:S02]  /*2e90*/  LOP3.LUT R43, R100.reuse, 0x32, RZ, 0xfc, !PT ;  /* 0x00000032642b7812 */ /* 0x040fe400078efcff */
[----:B------:R-:W-:Y:S02]  /*2ea0*/  PRMT R22, RZ, 0x7610, R22 ;  /* 0x00007610ff167816 */ /* 0x000fe40000000016 */
[----:B------:R-:W-:Y:S02]  /*2eb0*/  PRMT R20, RZ, 0x7610, R20 ;  /* 0x00007610ff147816 */ /* 0x000fe40000000014 */
[----:B------:R-:W-:Y:S02]  /*2ec0*/  PRMT R18, RZ, 0x7610, R18 ;  /* 0x00007610ff127816 */ /* 0x000fe40000000012 */
[----:B------:R-:W-:-:S02]  /*2ed0*/  LOP3.LUT R50, R100, 0x42, RZ, 0xfc, !PT ;  /* 0x0000004264327812 */ /* 0x000fc400078efcff */
[C---:B------:R-:W-:Y:S02]  /*2ee0*/  LOP3.LUT R49, R100.reuse, 0x4a, RZ, 0xfc, !PT ;  /* 0x0000004a64317812 */ /* 0x040fe400078efcff */
[----:B------:R-:W-:Y:S02]  /*2ef0*/  PRMT R17, RZ, 0x7610, R17 ;  /* 0x00007610ff117816 */ /* 0x000fe40000000011 */
[----:B------:R-:W-:Y:S02]  /*2f00*/  PRMT R16, RZ, 0x7610, R16 ;  /* 0x00007610ff107816 */ /* 0x000fe40000000010 */
[----:B------:R-:W-:Y:S02]  /*2f10*/  PRMT R15, RZ, 0x7610, R15 ;  /* 0x00007610ff0f7816 */ /* 0x000fe4000000000f */
[C---:B------:R-:W-:Y:S02]  /*2f20*/  LOP3.LUT R57, R100.reuse, 0x5a, RZ, 0xfc, !PT ;  /* 0x0000005a64397812 */ /* 0x040fe400078efcff */
[----:B------:R-:W-:-:S02]  /*2f30*/  LOP3.LUT R55, R100, 0x62, RZ, 0xfc, !PT ;  /* 0x0000006264377812 */ /* 0x000fc400078efcff */
[----:B------:R-:W-:Y:S02]  /*2f40*/  PRMT R14, RZ, 0x7610, R14 ;  /* 0x00007610ff0e7816 */ /* 0x000fe4000000000e */
[----:B------:R-:W-:Y:S02]  /*2f50*/  PRMT R3, RZ, 0x7610, R3 ;  /* 0x00007610ff037816 */ /* 0x000fe40000000003 */
[----:B------:R-:W-:Y:S02]  /*2f60*/  PRMT R13, RZ, 0x7610, R13 ;  /* 0x00007610ff0d7816 */ /* 0x000fe4000000000d */
[----:B------:R-:W-:Y:S02]  /*2f70*/  PRMT R12, RZ, 0x7610, R12 ;  /* 0x00007610ff0c7816 */ /* 0x000fe4000000000c */
[----:B------:R-:W-:Y:S02]  /*2f80*/  PRMT R11, RZ, 0x7610, R11 ;  /* 0x00007610ff0b7816 */ /* 0x000fe4000000000b */
[----:B------:R-:W-:-:S02]  /*2f90*/  PRMT R9, RZ, 0x7610, R9 ;  /* 0x00007610ff097816 */ /* 0x000fc40000000009 */
[----:B------:R-:W-:Y:S02]  /*2fa0*/  PRMT R8, RZ, 0x7610, R8 ;  /* 0x00007610ff087816 */ /* 0x000fe40000000008 */
[C---:B------:R-:W-:Y:S02]  /*2fb0*/  LOP3.LUT R60, R100.reuse, 0x14, RZ, 0xfc, !PT ;  /* 0x00000014643c7812 */ /* 0x040fe400078efcff */
[----:B------:R-:W-:Y:S02]  /*2fc0*/  PRMT R7, RZ, 0x7610, R7 ;  /* 0x00007610ff077816 */ /* 0x000fe40000000007 */
[----:B------:R-:W-:Y:S02]  /*2fd0*/  PRMT R6, RZ, 0x7610, R6 ;  /* 0x00007610ff067816 */ /* 0x000fe40000000006 */
[----:B------:R-:W-:Y:S02]  /*2fe0*/  LOP3.LUT R63, R100, 0x24, RZ, 0xfc, !PT ;  /* 0x00000024643f7812 */ /* 0x000fe400078efcff */
[----:B------:R-:W-:-:S02]  /*2ff0*/  PRMT R5, RZ, 0x7610, R5 ;  /* 0x00007610ff057816 */ /* 0x000fc40000000005 */
[C---:B------:R-:W-:Y:S02]  /*3000*/  LOP3.LUT R67, R100.reuse, 0x2c, RZ, 0xfc, !PT ;  /* 0x0000002c64437812 */ /* 0x040fe400078efcff */
[----:B------:R-:W-:Y:S02]  /*3010*/  PRMT R4, RZ, 0x7610, R4 ;  /* 0x00007610ff047816 */ /* 0x000fe40000000004 */
[----:B------:R-:W-:Y:S01]  /*3020*/  PRMT R2, RZ, 0x7610, R2 ;  /* 0x00007610ff027816 */ /* 0x000fe20000000002 */
[----:B--2---:R1:W-:Y:S04]  /*3030*/  STL [R1+0x60], R31 ;  /* 0x0000601f01007387 */ /* 0x0043e80000100800 */
[----:B----4-:R2:W-:Y:S01]  /*3040*/  STL [R1+0x64], R33 ;  /* 0x0000642101007387 */ /* 0x0105e20000100800 */
[----:B-1----:R-:W-:-:S04]  /*3050*/  LOP3.LUT R31, R100, 0x78, RZ, 0xfc, !PT ;  /* 0x00000078641f7812 */ /* 0x002fc800078efcff */
[----:B------:R-:W-:Y:S02]  /*3060*/  ISETP.LT.AND P2, PT, R31, UR22, P2 ;  /* 0x000000161f007c0c */ /* 0x000fe40009741270 */
[C---:B--2---:R-:W-:Y:S02]  /*3070*/  LOP3.LUT R33, R100.reuse, 0x2, RZ, 0xfc, !PT ;  /* 0x0000000264217812 */ /* 0x044fe400078efcff */
[----:B------:R-:W-:Y:S02]  /*3080*/  LOP3.LUT R31, R100, 0xa, RZ, 0xfc, !PT ;  /* 0x0000000a641f7812 */ /* 0x000fe400078efcff */
[----:B------:R-:W-:Y:S02]  /*3090*/  ISETP.LT.AND P3, PT, R33, UR22, P3 ;  /* 0x0000001621007c0c */ /* 0x000fe40009f61270 */
[----:B------:R-:W-:-:S05]  /*30a0*/  ISETP.LT.AND P0, PT, R31, UR22, P0 ;  /* 0x000000161f007c0c */ /* 0x000fca0008701270 */
[----:B------:R-:W-:Y:S02]  /*30b0*/  @P2 IMAD.MOV.U32 R30, RZ, RZ, R195 ;  /* 0x000000ffff1e2224 */ /* 0x000fe400078e00c3 */
[----:B------:R-:W-:Y:S01]  /*30c0*/  @P2 IMAD.MOV.U32 R31, RZ, RZ, R194 ;  /* 0x000000ffff1f2224 */ /* 0x000fe200078e00c2 */
[----:B------:R-:W-:-:S03]  /*30d0*/  LOP3.LUT R33, R100, 0x1a, RZ, 0xfc, !PT ;  /* 0x0000001a64217812 */ /* 0x000fc600078efcff */
[----:B------:R-:W2:Y:S01]  /*30e0*/  @P3 LDG.E.U8 R26, desc[UR20][R28.64] ;  /* 0x000000141c1a3981 */ /* 0x000ea2000c1e1100 */
[----:B------:R-:W-:-:S03]  /*30f0*/  PLOP3.LUT P3, PT, PT, PT, UP1, 0x80, 0x8 ;  /* 0x000000000008781c */ /* 0x000fc60003f6f018 */
[----:B------:R1:W3:Y:S01]  /*3100*/  @P2 LDG.E.U8 R173, desc[UR20][R30.64] ;  /* 0x000000141ead2981 */ /* 0x0002e2000c1e1100 */
[----:B------:R-:W-:Y:S02]  /*3110*/  PLOP3.LUT P2, PT, PT, PT, UP1, 0x80, 0x8 ;  /* 0x000000000008781c */ /* 0x000fe40003f4f018 */
[----:B------:R-:W-:Y:S02]  /*3120*/  ISETP.LT.AND P3, PT, R33, UR22, P3 ;  /* 0x0000001621007c0c */ /* 0x000fe40009f61270 */
[----:B------:R-:W-:Y:S02]  /*3130*/  ISETP.LT.AND P2, PT, R36, UR22, P2 ;  /* 0x0000001624007c0c */ /* 0x000fe40009741270 */
[----:B-1----:R-:W-:-:S04]  /*3140*/  IADD3 R30, P4, PT, R32, R137, RZ ;  /* 0x00000089201e7210 */ /* 0x002fc80007f9e0ff */
[-C--:B------:R-:W-:Y:S02]  /*3150*/  LEA.HI.X.SX32 R31, R32, R136.reuse, 0x1, P4 ;  /* 0x00000088201f7211 */ /* 0x080fe400020f0eff */
[-C--:B------:R-:W-:Y:S02]  /*3160*/  IADD3 R32, P4, PT, R34, R137.reuse, RZ ;  /* 0x0000008922207210 */ /* 0x080fe40007f9e0ff */
[----:B------:R-:W-:Y:S01]  /*3170*/  IADD3 R33, P5, PT, R35, R137, RZ ;  /* 0x0000008923217210 */ /* 0x000fe20007fbe0ff */
[----:B------:R-:W4:Y:S01]  /*3180*/  @P0 LDG.E.U8 R27, desc[UR20][R30.64] ;  /* 0x000000141e1b0981 */ /* 0x000f22000c1e1100 */
[----:B------:R-:W-:Y:S02]  /*3190*/  LOP3.LUT R36, R100, 0x22, RZ, 0xfc, !PT ;  /* 0x0000002264247812 */ /* 0x000fe400078efcff */
[----:B------:R-:W-:Y:S02]  /*31a0*/  PLOP3.LUT P0, PT, PT, PT, UP1, 0x80, 0x8 ;  /* 0x000000000008781c */ /* 0x000fe40003f0f018 */
[----:B------:R-:W-:-:S02]  /*31b0*/  LEA.HI.X.SX32 R34, R34, R136, 0x1, P4 ;  /* 0x0000008822227211 */ /* 0x000fc400020f0eff */
[----:B------:R-:W-:Y:S02]  /*31c0*/  LEA.HI.X.SX32 R35, R35, R136, 0x1, P5 ;  /* 0x0000008823237211 */ /* 0x000fe400028f0eff */
[----:B------:R-:W-:Y:S01]  /*31d0*/  ISETP.LT.AND P0, PT, R36, UR22, P0 ;  /* 0x0000001624007c0c */ /* 0x000fe20008701270 */
[----:B------:R-:W-:Y:S02]  /*31e0*/  @P2 IMAD.MOV.U32 R36, RZ, RZ, R32 ;  /* 0x000000ffff242224 */ /* 0x000fe400078e0020 */
[----:B------:R-:W-:Y:S02]  /*31f0*/  @P2 IMAD.MOV.U32 R37, RZ, RZ, R34 ;  /* 0x000000ffff252224 */ /* 0x000fe400078e0022 */
[----:B------:R-:W-:Y:S02]  /*3200*/  @P3 IMAD.MOV.U32 R38, RZ, RZ, R33 ;  /* 0x000000ffff263224 */ /* 0x000fe400078e0021 */
[----:B------:R-:W-:Y:S01]  /*3210*/  @P3 IMAD.MOV.U32 R39, RZ, RZ, R35 ;  /* 0x000000ffff273224 */ /* 0x000fe200078e0023 */
[----:B------:R1:W2:Y:S01]  /*3220*/  @P2 LDG.E.U8 R23, desc[UR20][R36.64] ;  /* 0x0000001424172981 */ /* 0x0002a2000c1e1100 */
[----:B------:R-:W-:-:S03]  /*3230*/  PLOP3.LUT P2, PT, PT, PT, UP1, 0x80, 0x8 ;  /* 0x000000000008781c */ /* 0x000fc60003f4f018 */
[----:B------:R0:W2:Y:S01]  /*3240*/  @P3 LDG.E.U8 R25, desc[UR20][R38.64] ;  /* 0x0000001426193981 */ /* 0x0000a2000c1e1100 */
[----:B------:R-:W-:Y:S02]  /*3250*/  PLOP3.LUT P3, PT, PT, PT, UP1, 0x80, 0x8 ;  /* 0x000000000008781c */ /* 0x000fe40003f6f018 */
[----:B------:R-:W-:Y:S02]  /*3260*/  ISETP.LT.AND P2, PT, R44, UR22, P2 ;  /* 0x000000162c007c0c */ /* 0x000fe40009741270 */
[CC--:B-1----:R-:W-:Y:S02]  /*3270*/  IADD3 R36, P4, PT, R42.reuse, R137.reuse, RZ ;  /* 0x000000892a247210 */ /* 0x0c2fe40007f9e0ff */
[----:B------:R-:W-:Y:S02]  /*3280*/  ISETP.LT.AND P3, PT, R43, UR22, P3 ;  /* 0x000000162b007c0c */ /* 0x000fe40009f61270 */
[----:B------:R-:W-:Y:S02]  /*3290*/  LEA.HI.X.SX32 R37, R42, R136, 0x1, P4 ;  /* 0x000000882a257211 */ /* 0x000fe400020f0eff */
[----:B0-----:R-:W-:-:S02]  /*32a0*/  IADD3 R38, P4, PT, R40, R137, RZ ;  /* 0x0000008928267210 */ /* 0x001fc40007f9e0ff */
[C---:B------:R-:W-:Y:S01]  /*32b0*/  IADD3 R39, P5, PT, R41.reuse, R137, RZ ;  /* 0x0000008929277210 */ /* 0x040fe20007fbe0ff */
[----:B------:R-:W2:Y:S01]  /*32c0*/  @P0 LDG.E.U8 R22, desc[UR20][R36.64] ;  /* 0x0000001424160981 */ /* 0x000ea2000c1e1100 */
[----:B------:R-:W-:Y:S02]  /*32d0*/  LOP3.LUT R42, R100, 0x3a, RZ, 0xfc, !PT ;  /* 0x0000003a642a7812 */ /* 0x000fe400078efcff */
[----:B------:R-:W-:Y:S02]  /*32e0*/  PLOP3.LUT P0, PT, PT, PT, UP1, 0x80, 0x8 ;  /* 0x000000000008781c */ /* 0x000fe40003f0f018 */
[-C--:B------:R-:W-:Y:S02]  /*32f0*/  LEA.HI.X.SX32 R40, R40, R136.reuse, 0x1, P4 ;  /* 0x0000008828287211 */ /* 0x080fe400020f0eff */
[----:B------:R-:W-:Y:S02]  /*3300*/  LEA.HI.X.SX32 R41, R41, R136, 0x1, P5 ;  /* 0x0000008829297211 */ /* 0x000fe400028f0eff */
[----:B------:R-:W-:Y:S01]  /*3310*/  ISETP.LT.AND P0, PT, R42, UR22, P0 ;  /* 0x000000162a007c0c */ /* 0x000fe20008701270 */
[----:B------:R-:W-:-:S02]  /*3320*/  @P2 IMAD.MOV.U32 R42, RZ, RZ, R38 ;  /* 0x000000ffff2a2224 */ /* 0x000fc400078e0026 */
        /* <DEDUP_REMOVED lines=8> */
[CC--:B0-----:R-:W-:Y:S02]  /*33b0*/  IADD3 R42, P4, PT, R48.reuse, R137.reuse, RZ ;  /* 0x00000089302a7210 */ /* 0x0c1fe40007f9e0ff */
[----:B------:R-:W-:Y:S02]  /*33c0*/  ISETP.LT.AND P3, PT, R49, UR22, P3 ;  /* 0x0000001631007c0c */ /* 0x000fe40009f61270 */
[----:B------:R-:W-:Y:S02]  /*33d0*/  LEA.HI.X.SX32 R43, R48, R136, 0x1, P4 ;  /* 0x00000088302b7211 */ /* 0x000fe400020f0eff */
[----:B-1----:R-:W-:-:S02]  /*33e0*/  IADD3 R44, P4, PT, R46, R137, RZ ;  /* 0x000000892e2c7210 */ /* 0x002fc40007f9e0ff */
        /* <DEDUP_REMOVED lines=27> */
[----:B------:R-:W2:Y:S01]  /*35a0*/  @P2 LDG.E.U8 R3, desc[UR20][R50.64] ;  /* 0x0000001432032981 */ /* 0x000ea2000c1e1100 */
[----:B------:R-:W-:Y:S01]  /*35b0*/  @P3 IMAD.MOV.U32 R54, RZ, RZ, R168 ;  /* 0x000000ffff363224 */ /* 0x000fe200078e00a8 */
[----:B------:R-:W-:Y:S01]  /*35c0*/  LOP3.LUT R57, R100, 0x72, RZ, 0xfc, !PT ;  /* 0x0000007264397812 */ /* 0x000fe200078efcff */
[----:B------:R-:W-:Y:S01]  /*35d0*/  @P3 IMAD.MOV.U32 R55, RZ, RZ, R52 ;  /* 0x000000ffff373224 */ /* 0x000fe200078e0034 */
[----:B------:R-:W-:-:S02]  /*35e0*/  PLOP3.LUT P2, PT, PT, PT, UP1, 0x80, 0x8 ;  /* 0x000000000008781c */ /* 0x000fc40003f4f018 */
[CC--:B------:R-:W-:Y:S02]  /*35f0*/  IADD3 R177, P4, PT, R176.reuse, R137.reuse, RZ ;  /* 0x00000089b0b17210 */ /* 0x0c0fe40007f9e0ff */
[----:B------:R-:W-:Y:S01]  /*3600*/  ISETP.LT.AND P2, PT, R57, UR22, P2 ;  /* 0x0000001639007c0c */ /* 0x000fe20009741270 */
[----:B------:R0:W2:Y:S01]  /*3610*/  @P3 LDG.E.U8 R13, desc[UR20][R54.64] ;  /* 0x00000014360d3981 */ /* 0x0000a2000c1e1100 */
[----:B------:R-:W-:Y:S02]  /*3620*/  LEA.HI.X.SX32 R176, R176, R136, 0x1, P4 ;  /* 0x00000088b0b07211 */ /* 0x000fe400020f0eff */
[----:B------:R-:W-:Y:S02]  /*3630*/  LOP3.LUT R53, R100, 0x7a, RZ, 0xfc, !PT ;  /* 0x0000007a64357812 */ /* 0x000fe400078efcff */
[----:B------:R-:W-:Y:S02]  /*3640*/  PLOP3.LUT P3, PT, PT, PT, UP1, 0x80, 0x8 ;  /* 0x000000000008781c */ /* 0x000fe40003f6f018 */
[----:B------:R-:W-:-:S02]  /*3650*/  IADD3 R188, P4, PT, R185, R137, RZ ;  /* 0x00000089b9bc7210 */ /* 0x000fc40007f9e0ff */
[----:B------:R-:W-:Y:S01]  /*3660*/  ISETP.LT.AND P3, PT, R53, UR22, P3 ;  /* 0x0000001635007c0c */ /* 0x000fe20009f61270 */
[----:B0-----:R-:W-:Y:S01]  /*3670*/  @P0 IMAD.MOV.U32 R54, RZ, RZ, R177 ;  /* 0x000000ffff360224 */ /* 0x001fe200078e00b1 */
[-C--:B------:R-:W-:Y:S01]  /*3680*/  LEA.HI.X.SX32 R185, R185, R136.reuse, 0x1, P4 ;  /* 0x00000088b9b97211 */ /* 0x080fe200020f0eff */
[----:B------:R-:W-:Y:S01]  /*3690*/  @P0 IMAD.MOV.U32 R55, RZ, RZ, R176 ;  /* 0x000000ffff370224 */ /* 0x000fe200078e00b0 */
[C---:B------:R-:W-:Y:S02]  /*36a0*/  IADD3 R57, P5, PT, R79.reuse, R137, RZ ;  /* 0x000000894f397210 */ /* 0x040fe40007fbe0ff */
[----:B------:R-:W-:Y:S02]  /*36b0*/  LOP3.LUT R53, R100, 0x4, RZ, 0xfc, !PT ;  /* 0x0000000464357812 */ /* 0x000fe400078efcff */
[----:B------:R0:W2:Y:S01]  /*36c0*/  @P0 LDG.E.U8 R12, desc[UR20][R54.64] ;  /* 0x00000014360c0981 */ /* 0x0000a2000c1e1100 */
[----:B------:R-:W-:Y:S02]  /*36d0*/  PLOP3.LUT P0, PT, PT, PT, UP1, 0x80, 0x8 ;  /* 0x000000000008781c */ /* 0x000fe40003f0f018 */
[----:B------:R-:W-:-:S02]  /*36e0*/  LEA.HI.X.SX32 R196, R79, R136, 0x1, P5 ;  /* 0x000000884fc47211 */ /* 0x000fc400028f0eff */
[----:B------:R-:W-:Y:S01]  /*36f0*/  ISETP.LT.AND P0, PT, R53, UR22, P0 ;  /* 0x0000001635007c0c */ /* 0x000fe20008701270 */
[----:B0-----:R-:W-:Y:S02]  /*3700*/  @P2 IMAD.MOV.U32 R54, RZ, RZ, R188 ;  /* 0x000000ffff362224 */ /* 0x001fe400078e00bc */
[----:B------:R-:W-:Y:S01]  /*3710*/  @P2 IMAD.MOV.U32 R55, RZ, RZ, R185 ;  /* 0x000000ffff372224 */ /* 0x000fe200078e00b9 */
[----:B------:R-:W-:-:S04]  /*3720*/  IADD3 R53, P4, PT, R56, R137, RZ ;  /* 0x0000008938357210 */ /* 0x000fc80007f9e0ff */
[----:B------:R0:W2:Y:S01]  /*3730*/  @P2 LDG.E.U8 R11, desc[UR20][R54.64] ;  /* 0x00000014360b2981 */ /* 0x0000a2000c1e1100 */
[----:B------:R-:W-:-:S03]  /*3740*/  PLOP3.LUT P2, PT, PT, PT, UP1, 0x80, 0x8 ;  /* 0x000000000008781c */ /* 0x000fc60003f4f018 */
[----:B------:R1:W-:Y:S01]  /*3750*/  STL [R1+0x124], R57 ;  /* 0x0001243901007387 */ /* 0x0003e20000100800 */
[----:B0-----:R-:W-:Y:S02]  /*3760*/  @P3 IMAD.MOV.U32 R54, RZ, RZ, R57 ;  /* 0x000000ffff363224 */ /* 0x001fe400078e0039 */
[----:B------:R-:W-:Y:S01]  /*3770*/  @P3 IMAD.MOV.U32 R55, RZ, RZ, R196 ;  /* 0x000000ffff373224 */ /* 0x000fe200078e00c4 */
[----:B-1----:R-:W-:-:S04]  /*3780*/  LOP3.LUT R57, R100, 0xc, RZ, 0xfc, !PT ;  /* 0x0000000c64397812 */ /* 0x002fc800078efcff */
[----:B------:R0:W2:Y:S01]  /*3790*/  @P3 LDG.E.U8 R9, desc[UR20][R54.64] ;  /* 0x0000001436093981 */ /* 0x0000a2000c1e1100 */
[----:B------:R-:W-:Y:S02]  /*37a0*/  ISETP.LT.AND P2, PT, R57, UR22, P2 ;  /* 0x0000001639007c0c */ /* 0x000fe40009741270 */
[----:B------:R-:W-:Y:S02]  /*37b0*/  PLOP3.LUT P3, PT, PT, PT, UP1, 0x80, 0x8 ;  /* 0x000000000008781c */ /* 0x000fe40003f6f018 */
[----:B0-----:R-:W-:Y:S01]  /*37c0*/  LEA.HI.X.SX32 R54, R56, R136, 0x1, P4 ;  /* 0x0000008838367211 */ /* 0x001fe200020f0eff */
[----:B------:R-:W-:Y:S01]  /*37d0*/  @P0 IMAD.MOV.U32 R56, RZ, RZ, R53 ;  /* 0x000000ffff380224 */ /* 0x000fe200078e0035 */
[----:B------:R-:W-:-:S03]  /*37e0*/  IADD3 R55, P4, PT, R59, R137, RZ ;  /* 0x000000893b377210 */ /* 0x000fc60007f9e0ff */
[----:B------:R-:W-:Y:S01]  /*37f0*/  @P0 IMAD.MOV.U32 R57, RZ, RZ, R54 ;  /* 0x000000ffff390224 */ /* 0x000fe200078e0036 */
[----:B------:R-:W-:Y:S02]  /*3800*/  ISETP.LT.AND P3, PT, R60, UR22, P3 ;  /* 0x000000163c007c0c */ /* 0x000fe40009f61270 */
[----:B------:R-:W-:Y:S02]  /*3810*/  LOP3.LUT R60, R100, 0x1c, RZ, 0xfc, !PT ;  /* 0x0000001c643c7812 */ /* 0x000fe400078efcff */
[----:B------:R0:W2:Y:S01]  /*3820*/  @P0 LDG.E.U8 R8, desc[UR20][R56.64] ;  /* 0x0000001438080981 */ /* 0x0000a2000c1e1100 */
[----:B------:R-:W-:-:S04]  /*3830*/  PLOP3.LUT P0, PT, PT, PT, UP1, 0x80, 0x8 ;  /* 0x000000000008781c */ /* 0x000fc80003f0f018 */
[----:B------:R-:W-:Y:S02]  /*3840*/  ISETP.LT.AND P0, PT, R60, UR22, P0 ;  /* 0x000000163c007c0c */ /* 0x000fe40008701270 */
[-C--:B0-----:R-:W-:Y:S02]  /*3850*/  LEA.HI.X.SX32 R57, R59, R136.reuse, 0x1, P4 ;  /* 0x000000883b397211 */ /* 0x081fe400020f0eff */
[C---:B------:R-:W-:Y:S01]  /*3860*/  IADD3 R56, P5, PT, R58.reuse, R137, RZ ;  /* 0x000000893a387210 */ /* 0x040fe20007fbe0ff */
[----:B------:R-:W-:Y:S02]  /*3870*/  @P2 IMAD.MOV.U32 R60, RZ, RZ, R55 ;  /* 0x000000ffff3c2224 */ /* 0x000fe400078e0037 */
[----:B------:R-:W-:Y:S01]  /*3880*/  @P2 IMAD.MOV.U32 R61, RZ, RZ, R57 ;  /* 0x000000ffff3d2224 */ /* 0x000fe200078e0039 */
[----:B------:R-:W-:-:S04]  /*3890*/  LEA.HI.X.SX32 R58, R58, R136, 0x1, P5 ;  /* 0x000000883a3a7211 */ /* 0x000fc800028f0eff */
[----:B------:R0:W2:Y:S01]  /*38a0*/  @P2 LDG.E.U8 R7, desc[UR20][R60.64] ;  /* 0x000000143c072981 */ /* 0x0000a2000c1e1100 */
[----:B------:R-:W-:Y:S02]  /*38b0*/  IADD3 R59, P4, PT, R62, R137, RZ ;  /* 0x000000893e3b7210 */ /* 0x000fe40007f9e0ff */
[----:B------:R-:W-:Y:S01]  /*38c0*/  PLOP3.LUT P2, PT, PT, PT, UP1, 0x80, 0x8 ;  /* 0x000000000008781c */ /* 0x000fe20003f4f018 */
[----:B0-----:R-:W-:Y:S02]  /*38d0*/  @P3 IMAD.MOV.U32 R60, RZ, RZ, R56 ;  /* 0x000000ffff3c3224 */ /* 0x001fe400078e0038 */
[----:B------:R-:W-:Y:S01]  /*38e0*/  @P3 IMAD.MOV.U32 R61, RZ, RZ, R58 ;  /* 0x000000ffff3d3224 */ /* 0x000fe200078e003a */
[----:B------:R-:W-:-:S04]  /*38f0*/  ISETP.LT.AND P2, PT, R63, UR22, P2 ;  /* 0x000000163f007c0c */ /* 0x000fc80009741270 */
[----:B------:R0:W2:Y:S01]  /*3900*/  @P3 LDG.E.U8 R6, desc[UR20][R60.64] ;  /* 0x000000143c063981 */ /* 0x0000a2000c1e1100 */
[----:B------:R-:W-:Y:S02]  /*3910*/  PLOP3.LUT P3, PT, PT, PT, UP1, 0x80, 0x8 ;  /* 0x000000000008781c */ /* 0x000fe40003f6f018 */
[----:B0-----:R-:W-:Y:S01]  /*3920*/  LEA.HI.X.SX32 R60, R62, R136, 0x1, P4 ;  /* 0x000000883e3c7211 */ /* 0x001fe200020f0eff */
[----:B------:R-:W-:Y:S01]  /*3930*/  @P0 IMAD.MOV.U32 R62, RZ, RZ, R59 ;  /* 0x000000ffff3e0224 */ /* 0x000fe200078e003b */
[----:B------:R-:W-:-:S03]  /*3940*/  IADD3 R61, P4, PT, R65, R137, RZ ;  /* 0x00000089413d7210 */ /* 0x000fc60007f9e0ff */
[----:B------:R-:W-:Y:S01]  /*3950*/  @P0 IMAD.MOV.U32 R63, RZ, RZ, R60 ;  /* 0x000000ffff3f0224 */ /* 0x000fe200078e003c */
[----:B------:R-:W-:-:S04]  /*3960*/  ISETP.LT.AND P3, PT, R67, UR22, P3 ;  /* 0x0000001643007c0c */ /* 0x000fc80009f61270 */
[----:B------:R0:W2:Y:S01]  /*3970*/  @P0 LDG.E.U8 R5, desc[UR20][R62.64] ;  /* 0x000000143e050981 */ /* 0x0000a2000c1e1100 */
[----:B------:R-:W-:Y:S02]  /*3980*/  LOP3.LUT R67, R100, 0x34, RZ, 0xfc, !PT ;  /* 0x0000003464437812 */ /* 0x000fe400078efcff */
[----:B------:R-:W-:Y:S01]  /*3990*/  PLOP3.LUT P0, PT, PT, PT, UP1, 0x80, 0x8 ;  /* 0x000000000008781c */ /* 0x000fe20003f0f018 */
[----:B------:R-:W-:Y:S01]  /*39a0*/  @P2 IMAD.MOV.U32 R102, RZ, RZ, R61 ;  /* 0x000000ffff662224 */ /* 0x000fe200078e003d */
[----:B0-----:R-:W-:Y:S02]  /*39b0*/  LEA.HI.X.SX32 R63, R65, R136, 0x1, P4 ;  /* 0x00000088413f7211 */ /* 0x001fe400020f0eff */
[----:B------:R-:W-:-:S03]  /*39c0*/  IADD3 R62, P5, PT, R64, R137, RZ ;  /* 0x00000089403e7210 */ /* 0x000fc60007fbe0ff */
[----:B------:R-:W-:Y:S01]  /*39d0*/  @P2 IMAD.MOV.U32 R103, RZ, RZ, R63 ;  /* 0x000000ffff672224 */ /* 0x000fe200078e003f */
[----:B------:R-:W-:Y:S02]  /*39e0*/  LEA.HI.X.SX32 R64, R64, R136, 0x1, P5 ;  /* 0x0000008840407211 */ /* 0x000fe400028f0eff */
[----:B------:R-:W-:Y:S02]  /*39f0*/  ISETP.LT.AND P0, PT, R67, UR22, P0 ;  /* 0x0000001643007c0c */ /* 0x000fe40008701270 */
[----:B------:R0:W2:Y:S01]  /*3a00*/  @P2 LDG.E.U8 R4, desc[UR20][R102.64] ;  /* 0x0000001466042981 */ /* 0x0000a2000c1e1100 */
[----:B------:R-:W-:Y:S02]  /*3a10*/  IADD3 R65, P4, PT, R66, R137, RZ ;  /* 0x0000008942417210 */ /* 0x000fe40007f9e0ff */
[----:B------:R-:W-:Y:S02]  /*3a20*/  LOP3.LUT R68, R100, 0x3c, RZ, 0xfc, !PT ;  /* 0x0000003c64447812 */ /* 0x000fe400078efcff */
[----:B------:R-:W-:Y:S01]  /*3a30*/  PLOP3.LUT P2, PT, PT, PT, UP1, 0x80, 0x8 ;  /* 0x000000000008781c */ /* 0x000fe20003f4f018 */
[----:B0-----:R-:W-:-:S02]  /*3a40*/  @P3 IMAD.MOV.U32 R102, RZ, RZ, R62 ;  /* 0x000000ffff663224 */ /* 0x001fc400078e003e */
[----:B------:R-:W-:Y:S01]  /*3a50*/  @P3 IMAD.MOV.U32 R103, RZ, RZ, R64 ;  /* 0x000000ffff673224 */ /* 0x000fe200078e0040 */
[----:B------:R-:W-:Y:S02]  /*3a60*/  LEA.HI.X.SX32 R66, R66, R136, 0x1, P4 ;  /* 0x0000008842427211 */ /* 0x000fe400020f0eff */
[----:B------:R-:W-:Y:S02]  /*3a70*/  LOP3.LUT R67, R100, 0x44, RZ, 0xfc, !PT ;  /* 0x0000004464437812 */ /* 0x000fe400078efcff */
[----:B------:R0:W2:Y:S01]  /*3a80*/  @P3 LDG.E.U8 R2, desc[UR20][R102.64] ;  /* 0x0000001466023981 */ /* 0x0000a2000c1e1100 */
[----:B------:R-:W-:Y:S02]  /*3a90*/  PLOP3.LUT P3, PT, PT, PT, UP1, 0x80, 0x8 ;  /* 0x000000000008781c */ /* 0x000fe40003f6f018 */
[----:B------:R-:W-:Y:S02]  /*3aa0*/  ISETP.LT.AND P2, PT, R68, UR22, P2 ;  /* 0x0000001644007c0c */ /* 0x000fe40009741270 */
[----:B------:R-:W-:-:S02]  /*3ab0*/  PRMT R252, RZ, 0x7610, R252 ;  /* 0x00007610fffc7816 */ /* 0x000fc400000000fc */
[----:B------:R-:W-:Y:S01]  /*3ac0*/  ISETP.LT.AND P3, PT, R67, UR22, P3 ;  /* 0x0000001643007c0c */ /* 0x000fe20009f61270 */
[----:B0-----:R-:W-:Y:S02]  /*3ad0*/  @P0 IMAD.MOV.U32 R102, RZ, RZ, R65 ;  /* 0x000000ffff660224 */ /* 0x001fe400078e0041 */
[----:B------:R-:W-:Y:S01]  /*3ae0*/  @P0 IMAD.MOV.U32 R103, RZ, RZ, R66 ;  /* 0x000000ffff670224 */ /* 0x000fe200078e0042 */
[C---:B------:R-:W-:Y:S02]  /*3af0*/  IADD3 R67, P4, PT, R69.reuse, R137, RZ ;  /* 0x0000008945437210 */ /* 0x040fe40007f9e0ff */
[----:B------:R-:W-:Y:S02]  /*3b00*/  LOP3.LUT R71, R100, 0x4c, RZ, 0xfc, !PT ;  /* 0x0000004c64477812 */ /* 0x000fe400078efcff */
[----:B------:R0:W2:Y:S01]  /*3b10*/  @P0 LDG.E.U8 R252, desc[UR20][R102.64] ;  /* 0x0000001466fc0981 */ /* 0x0000a2000c1e1100 */
[----:B------:R-:W-:Y:S02]  /*3b20*/  PLOP3.LUT P0, PT, PT, PT, UP1, 0x80, 0x8 ;  /* 0x000000000008781c */ /* 0x000fe40003f0f018 */
[----:B------:R-:W-:-:S02]  /*3b30*/  LEA.HI.X.SX32 R69, R69, R136, 0x1, P4 ;  /* 0x0000008845457211 */ /* 0x000fc400020f0eff */
[CC--:B------:R-:W-:Y:S02]  /*3b40*/  IADD3 R68, P5, PT, R70.reuse, R137.reuse, RZ ;  /* 0x0000008946447210 */ /* 0x0c0fe40007fbe0ff */
[----:B------:R-:W-:Y:S02]  /*3b50*/  PRMT R251, RZ, 0x7610, R251 ;  /* 0x00007610fffb7816 */ /* 0x000fe400000000fb */
[----:B------:R-:W-:Y:S01]  /*3b60*/  ISETP.LT.AND P0, PT, R71, UR22, P0 ;  /* 0x0000001647007c0c */ /* 0x000fe20008701270 */
[----:B0-----:R-:W-:Y:S01]  /*3b70*/  @P2 IMAD.MOV.U32 R102, RZ, RZ, R67 ;  /* 0x000000ffff662224 */ /* 0x001fe200078e0043 */
[----:B------:R-:W-:Y:S01]  /*3b80*/  LEA.HI.X.SX32 R70, R70, R136, 0x1, P5 ;  /* 0x0000008846467211 */ /* 0x000fe200028f0eff */
[----:B------:R-:W-:Y:S01]  /*3b90*/  @P2 IMAD.MOV.U32 R103, RZ, RZ, R69 ;  /* 0x000000ffff672224 */ /* 0x000fe200078e0045 */
[----:B------:R-:W-:Y:S02]  /*3ba0*/  IADD3 R71, P4, PT, R72, R137, RZ ;  /* 0x0000008948477210 */ /* 0x000fe40007f9e0ff */
[----:B------:R-:W-:-:S02]  /*3bb0*/  PRMT R250, RZ, 0x7610, R250 ;  /* 0x00007610fffa7816 */ /* 0x000fc400000000fa */
[----:B------:R0:W2:Y:S01]  /*3bc0*/  @P2 LDG.E.U8 R251, desc[UR20][R102.64] ;  /* 0x0000001466fb2981 */ /* 0x0000a2000c1e1100 */
[----:B------:R-:W-:Y:S02]  /*3bd0*/  LEA.HI.X.SX32 R72, R72, R136, 0x1, P4 ;  /* 0x0000008848487211 */ /* 0x000fe400020f0eff */
[----:B------:R-:W-:Y:S02]  /*3be0*/  LOP3.LUT R74, R100, 0x54, RZ, 0xfc, !PT ;  /* 0x00000054644a7812 */ /* 0x000fe400078efcff */
[----:B------:R-:W-:Y:S01]  /*3bf0*/  PLOP3.LUT P2, PT, PT, PT, UP1, 0x80, 0x8 ;  /* 0x000000000008781c */ /* 0x000fe20003f4f018 */
[----:B0-----:R-:W-:Y:S02]  /*3c00*/  @P3 IMAD.MOV.U32 R102, RZ, RZ, R68 ;  /* 0x000000ffff663224 */ /* 0x001fe400078e0044 */
[----:B------:R-:W-:Y:S01]  /*3c10*/  @P3 IMAD.MOV.U32 R103, RZ, RZ, R70 ;  /* 0x000000ffff673224 */ /* 0x000fe200078e0046 */
[----:B------:R-:W-:-:S04]  /*3c20*/  PRMT R249, RZ, 0x7610, R249 ;  /* 0x00007610fff97816 */ /* 0x000fc800000000f9 */
[----:B------:R0:W2:Y:S01]  /*3c30*/  @P3 LDG.E.U8 R250, desc[UR20][R102.64] ;  /* 0x0000001466fa3981 */ /* 0x0000a2000c1e1100 */
[----:B------:R-:W-:Y:S02]  /*3c40*/  LOP3.LUT R73, R100, 0x5c, RZ, 0xfc, !PT ;  /* 0x0000005c64497812 */ /* 0x000fe400078efcff */
[----:B------:R-:W-:Y:S02]  /*3c50*/  PLOP3.LUT P3, PT, PT, PT, UP1, 0x80, 0x8 ;  /* 0x000000000008781c */ /* 0x000fe40003f6f018 */
[----:B------:R-:W-:Y:S01]  /*3c60*/  ISETP.LT.AND P2, PT, R74, UR22, P2 ;  /* 0x000000164a007c0c */ /* 0x000fe20009741270 */
[----:B0-----:R-:W-:Y:S02]  /*3c70*/  @P0 IMAD.MOV.U32 R102, RZ, RZ, R71 ;  /* 0x000000ffff660224 */ /* 0x001fe400078e0047 */
[----:B------:R-:W-:-:S05]  /*3c80*/  @P0 IMAD.MOV.U32 R103, RZ, RZ, R72 ;  /* 0x000000ffff670224 */ /* 0x000fca00078e0048 */
[----:B------:R0:W2:Y:S01]  /*3c90*/  @P0 LDG.E.U8 R249, desc[UR20][R102.64] ;  /* 0x0000001466f90981 */ /* 0x0000a2000c1e1100 */
[----:B------:R-:W-:Y:S02]  /*3ca0*/  ISETP.LT.AND P0, PT, R73, UR22, P3 ;  /* 0x0000001649007c0c */ /* 0x000fe40009f01270 */
[CC--:B------:R-:W-:Y:S02]  /*3cb0*/  IADD3 R73, P4, PT, R75.reuse, R137.reuse, RZ ;  /* 0x000000894b497210 */ /* 0x0c0fe40007f9e0ff */
[----:B------:R-:W-:Y:S02]  /*3cc0*/  PLOP3.LUT P3, PT, PT, PT, UP1, 0x80, 0x8 ;  /* 0x000000000008781c */ /* 0x000fe40003f6f018 */
[----:B------:R-:W-:Y:S02]  /*3cd0*/  LEA.HI.X.SX32 R75, R75, R136, 0x1, P4 ;  /* 0x000000884b4b7211 */ /* 0x000fe400020f0eff */
[----:B0-----:R-:W-:Y:S02]  /*3ce0*/  LOP3.LUT R102, R100, 0x64, RZ, 0xfc, !PT ;  /* 0x0000006464667812 */ /* 0x001fe400078efcff */
[----:B------:R-:W-:Y:S01]  /*3cf0*/  PRMT R248, RZ, 0x7610, R248 ;  /* 0x00007610fff87816 */ /* 0x000fe200000000f8 */
[----:B------:R-:W-:Y:S01]  /*3d00*/  @P2 IMAD.MOV.U32 R103, RZ, RZ, R75 ;  /* 0x000000ffff672224 */ /* 0x000fe200078e004b */
[----:B------:R-:W-:Y:S01]  /*3d10*/  ISETP.LT.AND P3, PT, R102, UR22, P3 ;  /* 0x0000001666007c0c */ /* 0x000fe20009f61270 */
[----:B------:R-:W-:Y:S01]  /*3d20*/  @P2 IMAD.MOV.U32 R102, RZ, RZ, R73 ;  /* 0x000000ffff662224 */ /* 0x000fe200078e0049 */
[----:B------:R-:W-:-:S04]  /*3d30*/  IADD3 R74, P5, PT, R76, R137, RZ ;  /* 0x000000894c4a7210 */ /* 0x000fc80007fbe0ff */
[-C--:B------:R-:W-:Y:S01]  /*3d40*/  LEA.HI.X.SX32 R76, R76, R136.reuse, 0x1, P5 ;  /* 0x000000884c4c7211 */ /* 0x080fe200028f0eff */
[----:B------:R0:W2:Y:S01]  /*3d50*/  @P2 LDG.E.U8 R248, desc[UR20][R102.64] ;  /* 0x0000001466f82981 */ /* 0x0000a2000c1e1100 */
[C---:B------:R-:W-:Y:S01]  /*3d60*/  IADD3 R170, P2, PT, R169.reuse, R137, RZ ;  /* 0x00000089a9aa7210 */ /* 0x040fe20007f5e0ff */
[C---:B------:R-:W-:Y:S01]  /*3d70*/  VIADD R206, R0.reuse, 0x33 ;  /* 0x0000003300ce7836 */ /* 0x040fe20000000000 */
[----:B------:R-:W-:Y:S01]  /*3d80*/  PRMT R247, RZ, 0x7610, R247 ;  /* 0x00007610fff77816 */ /* 0x000fe200000000f7 */
[C---:B------:R-:W-:Y:S01]  /*3d90*/  VIADD R204, R0.reuse, 0x35 ;  /* 0x0000003500cc7836 */ /* 0x040fe20000000000 */
[----:B------:R-:W-:Y:S01]  /*3da0*/  LEA.HI.X.SX32 R169, R169, R136, 0x1, P2 ;  /* 0x00000088a9a97211 */ /* 0x000fe200010f0eff */
[----:B------:R-:W-:Y:S02]  /*3db0*/  VIADD R182, R0, 0x34 ;  /* 0x0000003400b67836 */ /* 0x000fe40000000000 */
[----:B0-----:R-:W-:Y:S02]  /*3dc0*/  @P0 IMAD.MOV.U32 R102, RZ, RZ, R74 ;  /* 0x000000ffff660224 */ /* 0x001fe400078e004a */
[----:B------:R-:W-:Y:S01]  /*3dd0*/  @P0 IMAD.MOV.U32 R103, RZ, RZ, R76 ;  /* 0x000000ffff670224 */ /* 0x000fe200078e004c */
[----:B------:R-:W-:-:S02]  /*3de0*/  IABS R138, R206 ;  /* 0x000000ce008a7213 */ /* 0x000fc40000000000 */
[----:B------:R-:W-:Y:S02]  /*3df0*/  PRMT R246, RZ, 0x7610, R246 ;  /* 0x00007610fff67816 */ /* 0x000fe400000000f6 */
[----:B------:R0:W2:Y:S01]  /*3e00*/  @P0 LDG.E.U8 R247, desc[UR20][R102.64] ;  /* 0x0000001466f70981 */ /* 0x0000a2000c1e1100 */
[----:B------:R-:W-:Y:S01]  /*3e10*/  IABS R111, R204 ;  /* 0x000000cc006f7213 */ /* 0x000fe20000000000 */
[----:B------:R-:W-:Y:S01]  /*3e20*/  VIADD R203, R0, 0x36 ;  /* 0x0000003600cb7836 */ /* 0x000fe20000000000 */
[----:B------:R-:W-:Y:S01]  /*3e30*/  IABS R139, R182 ;  /* 0x000000b6008b7213 */ /* 0x000fe20000000000 */
[----:B------:R-:W-:-:S04]  /*3e40*/  IMAD.HI.U32 R104, R87, R138, RZ ;  /* 0x0000008a57687227 */ /* 0x000fc800078e00ff */
[----:B0-----:R-:W-:Y:S02]  /*3e50*/  @P3 IMAD.MOV.U32 R102, RZ, RZ, R170 ;  /* 0x000000ffff663224 */ /* 0x001fe400078e00aa */
[----:B------:R-:W-:Y:S02]  /*3e60*/  @P3 IMAD.MOV.U32 R103, RZ, RZ, R169 ;  /* 0x000000ffff673224 */ /* 0x000fe400078e00a9 */
[----:B------:R-:W-:-:S03]  /*3e70*/  VIADD R207, R0, 0x38 ;  /* 0x0000003800cf7836 */ /* 0x000fc60000000000 */
[----:B------:R0:W2:Y:S01]  /*3e80*/  @P3 LDG.E.U8 R246, desc[UR20][R102.64] ;  /* 0x0000001466f63981 */ /* 0x0000a2000c1e1100 */
[----:B------:R-:W-:Y:S01]  /*3e90*/  VIADD R205, R0, 0x37 ;  /* 0x0000003700cd7836 */ /* 0x000fe20000000000 */
[----:B------:R-:W-:Y:S02]  /*3ea0*/  IABS R110, R203 ;  /* 0x000000cb006e7213 */ /* 0x000fe40000000000 */
[----:B------:R-:W-:Y:S01]  /*3eb0*/  IABS R108, R207 ;  /* 0x000000cf006c7213 */ /* 0x000fe20000000000 */
[----:B0-----:R-:W-:-:S04]  /*3ec0*/  IMAD.HI.U32 R103, R87, R111, RZ ;  /* 0x0000006f57677227 */ /* 0x001fc800078e00ff */
[----:B------:R-:W-:Y:S02]  /*3ed0*/  IMAD.MOV R102, RZ, RZ, -R104 ;  /* 0x000000ffff667224 */ /* 0x000fe400078e0a68 */
[----:B------:R-:W-:Y:S01]  /*3ee0*/  IMAD.HI.U32 R104, R87, R139, RZ ;  /* 0x0000008b57687227 */ /* 0x000fe200078e00ff */
[----:B------:R-:W-:-:S03]  /*3ef0*/  IABS R109, R205 ;  /* 0x000000cd006d7213 */ /* 0x000fc60000000000 */
[----:B------:R-:W-:Y:S02]  /*3f00*/  IMAD.MOV R103, RZ, RZ, -R103 ;  /* 0x000000ffff677224 */ /* 0x000fe400078e0a67 */
[----:B------:R-:W-:Y:S02]  /*3f10*/  IMAD R138, R77, R102, R138 ;  /* 0x000000664d8a7224 */ /* 0x000fe400078e028a */
[----:B------:R-:W-:Y:S02]  /*3f20*/  IMAD.MOV R104, RZ, RZ, -R104 ;  /* 0x000000ffff687224 */ /* 0x000fe400078e0a68 */
[----:B------:R-:W-:Y:S02]  /*3f30*/  VIADD R208, R0, 0x39 ;  /* 0x0000003900d07836 */ /* 0x000fe40000000000 */
[----:B------:R-:W-:-:S04]  /*3f40*/  IMAD.HI.U32 R102, R87, R110, RZ ;  /* 0x0000006e57667227 */ /* 0x000fc800078e00ff */
[----:B------:R-:W-:Y:S02]  /*3f50*/  IMAD R111, R77, R103, R111 ;  /* 0x000000674d6f7224 */ /* 0x000fe400078e026f */
[----:B------:R-:W-:Y:S02]  /*3f60*/  VIADD R212, R0, 0x3b ;  /* 0x0000003b00d47836 */ /* 0x000fe40000000000 */
[----:B------:R-:W-:Y:S01]  /*3f70*/  IMAD.HI.U32 R103, R87, R108, RZ ;  /* 0x0000006c57677227 */ /* 0x000fe200078e00ff */
[----:B------:R-:W-:-:S03]  /*3f80*/  IABS R107, R208 ;  /* 0x000000d0006b7213 */ /* 0x000fc60000000000 */
[----:B------:R-:W-:Y:S02]  /*3f90*/  IMAD R139, R77, R104, R139 ;  /* 0x000000684d8b7224 */ /* 0x000fe400078e028b */
        /* <DEDUP_REMOVED lines=8> */
[----:B------:R-:W-:Y:S02]  /*4020*/  VIADD R213, R0, 0x3a ;  /* 0x0000003a00d57836 */ /* 0x000fe40000000000 */
[----:B------:R-:W-:Y:S02]  /*4030*/  IMAD R108, R77, R103, R108 ;  /* 0x000000674d6c7224 */ /* 0x000fe400078e026c */
[----:B------:R-:W-:Y:S01]  /*4040*/  IMAD.HI.U32 R103, R87, R105, RZ ;  /* 0x0000006957677227 */ /* 0x000fe200078e00ff */
[----:B------:R-:W-:-:S03]  /*4050*/  IABS R106, R213 ;  /* 0x000000d5006a7213 */ /* 0x000fc60000000000 */
[C---:B------:R-:W-:Y:S01]  /*4060*/  IMAD R109, R77.reuse, R104, R109 ;  /* 0x000000684d6d7224 */ /* 0x040fe200078e026d */
[----:B------:R-:W-:Y:S01]  /*4070*/  IABS R104, R215 ;  /* 0x000000d700687213 */ /* 0x000fe20000000000 */
[----:B------:R-:W-:Y:S02]  /*4080*/  IMAD.MOV R102, RZ, RZ, -R102 ;  /* 0x000000ffff667224 */ /* 0x000fe400078e0a66 */
[----:B------:R-:W-:Y:S02]  /*4090*/  IMAD.MOV R103, RZ, RZ, -R103 ;  /* 0x000000ffff677224 */ /* 0x000fe400078e0a67 */
[----:B------:R-:W-:Y:S02]  /*40a0*/  VIADD R214, R0, 0x3d ;  /* 0x0000003d00d67836 */ /* 0x000fe40000000000 */
[----:B------:R-:W-:Y:S02]  /*40b0*/  IMAD R107, R77, R102, R107 ;  /* 0x000000664d6b7224 */ /* 0x000fe400078e026b */
[----:B------:R-:W-:-:S04]  /*40c0*/  IMAD.HI.U32 R102, R87, R104, RZ ;  /* 0x0000006857667227 */ /* 0x000fc800078e00ff */
[----:B------:R-:W-:-:S04]  /*40d0*/  IMAD.HI.U32 R179, R87, R106, RZ ;  /* 0x0000006a57b37227 */ /* 0x000fc800078e00ff */
[----:B------:R-:W-:Y:S01]  /*40e0*/  IMAD R105, R77, R103, R105 ;  /* 0x000000674d697224 */ /* 0x000fe200078e0269 */
[----:B------:R-:W-:Y:S01]  /*40f0*/  IABS R103, R214 ;  /* 0x000000d600677213 */ /* 0x000fe20000000000 */
[----:B------:R-:W-:Y:S02]  /*4100*/  IMAD.MOV R102, RZ, RZ, -R102 ;  /* 0x000000ffff667224 */ /* 0x000fe400078e0a66 */
[C---:B------:R-:W-:Y:S02]  /*4110*/  VIADD R216, R0.reuse, 0x3e ;  /* 0x0000003e00d87836 */ /* 0x040fe40000000000 */
[----:B------:R-:W-:Y:S02]  /*4120*/  IMAD.MOV R179, RZ, RZ, -R179 ;  /* 0x000000ffffb37224 */ /* 0x000fe400078e0ab3 */
[----:B------:R-:W-:Y:S02]  /*4130*/  VIADD R193, R0, 0x3f ;  /* 0x0000003f00c17836 */ /* 0x000fe40000000000 */
[----:B------:R-:W-:-:S04]  /*4140*/  IMAD.HI.U32 R181, R87, R103, RZ ;  /* 0x0000006757b57227 */ /* 0x000fc800078e00ff */
[C---:B------:R-:W-:Y:S01]  /*4150*/  IMAD R104, R77.reuse, R102, R104 ;  /* 0x000000664d687224 */ /* 0x040fe200078e0268 */
[----:B------:R-:W-:Y:S01]  /*4160*/  IABS R102, R216 ;  /* 0x000000d800667213 */ /* 0x000fe20000000000 */
[----:B------:R-:W-:Y:S01]  /*4170*/  IMAD R106, R77, R179, R106 ;  /* 0x000000b34d6a7224 */ /* 0x000fe200078e026a */
[----:B------:R-:W-:Y:S01]  /*4180*/  IABS R179, R193 ;  /* 0x000000c100b37213 */ /* 0x000fe20000000000 */
[----:B------:R-:W-:Y:S02]  /*4190*/  IMAD.MOV R181, RZ, RZ, -R181 ;  /* 0x000000ffffb57224 */ /* 0x000fe400078e0ab5 */
[----:B------:R-:W-:Y:S01]  /*41a0*/  IMAD.HI.U32 R180, R87, R102, RZ ;  /* 0x0000006657b47227 */ /* 0x000fe200078e00ff */
[----:B------:R-:W-:-:S03]  /*41b0*/  PLOP3.LUT P0, PT, PT, PT, UP1, 0x80, 0x8 ;  /* 0x000000000008781c */ /* 0x000fc60003f0f018 */
[----:B------:R-:W-:Y:S01]  /*41c0*/  IMAD R103, R77, R181, R103 ;  /* 0x000000b54d677224 */ /* 0x000fe200078e0267 */
[----:B------:R-:W-:Y:S01]  /*41d0*/  LOP3.LUT R181, R100, 0x6c, RZ, 0xfc, !PT ;  /* 0x0000006c64b57812 */ /* 0x000fe200078efcff */
[----:B------:R-:W-:-:S03]  /*41e0*/  IMAD.HI.U32 R87, R87, R179, RZ ;  /* 0x000000b357577227 */ /* 0x000fc600078e00ff */
[----:B------:R-:W-:Y:S01]  /*41f0*/  ISETP.LT.AND P0, PT, R181, UR22, P0 ;  /* 0x00000016b5007c0c */ /* 0x000fe20008701270 */
[----:B------:R-:W-:-:S04]  /*4200*/  IMAD.MOV R87, RZ, RZ, -R87 ;  /* 0x000000ffff577224 */ /* 0x000fc800078e0a57 */
[----:B------:R-:W-:Y:S01]  /*4210*/  IMAD R87, R77, R87, R179 ;  /* 0x000000574d577224 */ /* 0x000fe200078e02b3 */
[----:B------:R-:W-:Y:S01]  /*4220*/  IADD3 R179, P2, PT, R178, R137, RZ ;  /* 0x00000089b2b37210 */ /* 0x000fe20007f5e0ff */
[----:B------:R-:W-:-:S03]  /*4230*/  IMAD.MOV R180, RZ, RZ, -R180 ;  /* 0x000000ffffb47224 */ /* 0x000fc600078e0ab4 */
[----:B------:R-:W-:Y:S01]  /*4240*/  LEA.HI.X.SX32 R178, R178, R136, 0x1, P2 ;  /* 0x00000088b2b27211 */ /* 0x000fe200010f0eff */
[C---:B------:R-:W-:Y:S01]  /*4250*/  IMAD R102, R77.reuse, R180, R102 ;  /* 0x000000b44d667224 */ /* 0x040fe200078e0266 */
[----:B------:R-:W-:Y:S01]  /*4260*/  PRMT R232, RZ, 0x7610, R232 ;  /* 0x00007610ffe87816 */ /* 0x000fe200000000e8 */
[----:B------:R-:W-:Y:S02]  /*4270*/  @P0 IMAD.MOV.U32 R180, RZ, RZ, R179 ;  /* 0x000000ffffb40224 */ /* 0x000fe400078e00b3 */
[----:B------:R-:W-:Y:S01]  /*4280*/  @P0 IMAD.MOV.U32 R181, RZ, RZ, R178 ;  /* 0x000000ffffb50224 */ /* 0x000fe200078e00b2 */
[C---:B------:R-:W-:Y:S02]  /*4290*/  ISETP.GT.U32.AND P5, PT, R77.reuse, R114, PT ;  /* 0x000000724d00720c */ /* 0x040fe40003fa4070 */
[C---:B------:R-:W-:Y:S02]  /*42a0*/  ISETP.GT.U32.AND P4, PT, R77.reuse, R115, PT ;  /* 0x000000734d00720c */ /* 0x040fe40003f84070 */
[----:B------:R0:W2:Y:S01]  /*42b0*/  @P0 LDG.E.U8 R232, desc[UR20][R180.64] ;  /* 0x00000014b4e80981 */ /* 0x0000a2000c1e1100 */
[----:B------:R-:W-:-:S02]  /*42c0*/  ISETP.GT.U32.AND P0, PT, R77, R117, PT ;  /* 0x000000754d00720c */ /* 0x000fc40003f04070 */
[C---:B------:R-:W-:Y:S02]  /*42d0*/  ISETP.GT.U32.AND P3, PT, R77.reuse, R112, PT ;  /* 0x000000704d00720c */ /* 0x040fe40003f64070 */
[----:B------:R-:W-:-:S04]  /*42e0*/  ISETP.GT.U32.AND P2, PT, R77, R116, PT ;  /* 0x000000744d00720c */ /* 0x000fc80003f44070 */
[--C-:B------:R-:W-:Y:S01]  /*42f0*/  @!P5 IMAD.IADD R114, R114, 0x1, -R77.reuse ;  /* 0x000000017272d824 */ /* 0x100fe200078e0a4d */
[----:B------:R-:W-:Y:S01]  /*4300*/  ISETP.GT.U32.AND P5, PT, R77, R119, PT ;  /* 0x000000774d00720c */ /* 0x000fe20003fa4070 */
[--C-:B------:R-:W-:Y:S01]  /*4310*/  @!P4 IMAD.IADD R115, R115, 0x1, -R77.reuse ;  /* 0x000000017373c824 */ /* 0x100fe200078e0a4d */
[----:B------:R-:W-:Y:S02]  /*4320*/  ISETP.GT.U32.AND P4, PT, R77, R120, PT ;  /* 0x000000784d00720c */ /* 0x000fe40003f84070 */
[--C-:B------:R-:W-:Y:S01]  /*4330*/  @!P0 IMAD.IADD R117, R117, 0x1, -R77.reuse ;  /* 0x0000000175758824 */ /* 0x100fe200078e0a4d */
[C---:B------:R-:W-:Y:S01]  /*4340*/  ISETP.GT.U32.AND P0, PT, R77.reuse, R122, PT ;  /* 0x0000007a4d00720c */ /* 0x040fe20003f04070 */
[--C-:B------:R-:W-:Y:S01]  /*4350*/  @!P3 IMAD.IADD R112, R112, 0x1, -R77.reuse ;  /* 0x000000017070b824 */ /* 0x100fe200078e0a4d */
[C---:B------:R-:W-:Y:S01]  /*4360*/  ISETP.GT.U32.AND P3, PT, R77.reuse, R118, PT ;  /* 0x000000764d00720c */ /* 0x040fe20003f64070 */
[----:B------:R-:W-:Y:S01]  /*4370*/  @!P2 IMAD.IADD R116, R116, 0x1, -R77 ;  /* 0x000000017474a824 */ /* 0x000fe200078e0a4d */
[----:B------:R-:W-:-:S04]  /*4380*/  ISETP.GT.U32.AND P2, PT, R77, R121, PT ;  /* 0x000000794d00720c */ /* 0x000fc80003f44070 */
[--C-:B------:R-:W-:Y:S01]  /*4390*/  @!P5 IMAD.IADD R119, R119, 0x1, -R77.reuse ;  /* 0x000000017777d824 */ /* 0x100fe200078e0a4d */
[C---:B------:R-:W-:Y:S01]  /*43a0*/  ISETP.GT.U32.AND P5, PT, R77.reuse, R124, PT ;  /* 0x0000007c4d00720c */ /* 0x040fe20003fa4070 */
[--C-:B------:R-:W-:Y:S01]  /*43b0*/  @!P4 IMAD.IADD R120, R120, 0x1, -R77.reuse ;  /* 0x000000017878c824 */ /* 0x100fe200078e0a4d */
[C---:B------:R-:W-:Y:S02]  /*43c0*/  ISETP.GT.U32.AND P4, PT, R77.reuse, R125, PT ;  /* 0x0000007d4d00720c */ /* 0x040fe40003f84070 */
[--C-:B------:R-:W-:Y:S01]  /*43d0*/  @!P0 IMAD.IADD R122, R122, 0x1, -R77.reuse ;  /* 0x000000017a7a8824 */ /* 0x100fe200078e0a4d */
[C---:B------:R-:W-:Y:S01]  /*43e0*/  ISETP.GT.U32.AND P0, PT, R77.reuse, R127, PT ;  /* 0x0000007f4d00720c */ /* 0x040fe20003f04070 */
[--C-:B------:R-:W-:Y:S01]  /*43f0*/  @!P3 IMAD.IADD R118, R118, 0x1, -R77.reuse ;  /* 0x000000017676b824 */ /* 0x100fe200078e0a4d */
[----:B------:R-:W-:Y:S01]  /*4400*/  ISETP.GT.U32.AND P3, PT, R77, R123, PT ;  /* 0x0000007b4d00720c */ /* 0x000fe20003f64070 */
[----:B------:R-:W-:Y:S01]  /*4410*/  @!P2 IMAD.IADD R121, R121, 0x1, -R77 ;  /* 0x000000017979a824 */ /* 0x000fe200078e0a4d */
[----:B------:R-:W-:-:S04]  /*4420*/  ISETP.GT.U32.AND P2, PT, R77, R126, PT ;  /* 0x0000007e4d00720c */ /* 0x000fc80003f44070 */
[--C-:B------:R-:W-:Y:S01]  /*4430*/  @!P5 IMAD.IADD R124, R124, 0x1, -R77.reuse ;  /* 0x000000017c7cd824 */ /* 0x100fe200078e0a4d */
[----:B------:R-:W-:Y:S01]  /*4440*/  ISETP.GT.U32.AND P5, PT, R77, R129, PT ;  /* 0x000000814d00720c */ /* 0x000fe20003fa4070 */
[--C-:B------:R-:W-:Y:S01]  /*4450*/  @!P4 IMAD.IADD R125, R125, 0x1, -R77.reuse ;  /* 0x000000017d7dc824 */ /* 0x100fe200078e0a4d */
[----:B------:R-:W-:Y:S02]  /*4460*/  ISETP.GT.U32.AND P4, PT, R77, R130, PT ;  /* 0x000000824d00720c */ /* 0x000fe40003f84070 */
[--C-:B------:R-:W-:Y:S01]  /*4470*/  @!P0 IMAD.IADD R127, R127, 0x1, -R77.reuse ;  /* 0x000000017f7f8824 */ /* 0x100fe200078e0a4d */
[----:B------:R-:W-:Y:S01]  /*4480*/  ISETP.GT.U32.AND P0, PT, R77, R132, PT ;  /* 0x000000844d00720c */ /* 0x000fe20003f04070 */
        /* <DEDUP_REMOVED lines=17> */
[C---:B------:R-:W-:Y:S02]  /*45a0*/  ISETP.GT.U32.AND P4, PT, R77.reuse, R92, PT ;  /* 0x0000005c4d00720c */ /* 0x040fe40003f84070 */
[--C-:B------:R-:W-:Y:S01]  /*45b0*/  @!P0 IMAD.IADD R90, R90, 0x1, -R77.reuse ;  /* 0x000000015a5a8824 */ /* 0x100fe200078e0a4d */
[----:B------:R-:W-:Y:S01]  /*45c0*/  ISETP.GT.U32.AND P0, PT, R77, R91, PT ;  /* 0x0000005b4d00720c */ /* 0x000fe20003f04070 */
[--C-:B------:R-:W-:Y:S01]  /*45d0*/  @!P3 IMAD.IADD R133, R133, 0x1, -R77.reuse ;  /* 0x000000018585b824 */ /* 0x100fe200078e0a4d */
[----:B------:R-:W-:Y:S01]  /*45e0*/  ISETP.GT.U32.AND P3, PT, R77, R155, PT ;  /* 0x0000009b4d00720c */ /* 0x000fe20003f64070 */
[----:B------:R-:W-:Y:S01]  /*45f0*/  @!P2 IMAD.IADD R89, R89, 0x1, -R77 ;  /* 0x000000015959a824 */ /* 0x000fe200078e0a4d */
[----:B------:R-:W-:-:S04]  /*4600*/  ISETP.GT.U32.AND P2, PT, R77, R153, PT ;  /* 0x000000994d00720c */ /* 0x000fc80003f44070 */
[--C-:B------:R-:W-:Y:S01]  /*4610*/  @!P5 IMAD.IADD R156, R156, 0x1, -R77.reuse ;  /* 0x000000019c9cd824 */ /* 0x100fe200078e0a4d */
[C---:B------:R-:W-:Y:S01]  /*4620*/  ISETP.GT.U32.AND P5, PT, R77.reuse, R152, PT ;  /* 0x000000984d00720c */ /* 0x040fe20003fa4070 */
[--C-:B------:R-:W-:Y:S01]  /*4630*/  @!P4 IMAD.IADD R92, R92, 0x1, -R77.reuse ;  /* 0x000000015c5cc824 */ /* 0x100fe200078e0a4d */
[----:B------:R-:W-:Y:S02]  /*4640*/  ISETP.GT.U32.AND P4, PT, R77, R151, PT ;  /* 0x000000974d00720c */ /* 0x000fe40003f84070 */
[--C-:B------:R-:W-:Y:S01]  /*4650*/  @!P0 IMAD.IADD R91, R91, 0x1, -R77.reuse ;  /* 0x000000015b5b8824 */ /* 0x100fe200078e0a4d */
[----:B------:R-:W-:Y:S01]  /*4660*/  ISETP.GT.U32.AND P0, PT, R77, R93, PT ;  /* 0x0000005d4d00720c */ /* 0x000fe20003f04070 */
        /* <DEDUP_REMOVED lines=17> */
[----:B------:R-:W-:Y:S02]  /*4780*/  ISETP.GT.U32.AND P4, PT, R77, R148, PT ;  /* 0x000000944d00720c */ /* 0x000fe40003f84070 */
[--C-:B------:R-:W-:Y:S01]  /*4790*/  @!P0 IMAD.IADD R97, R97, 0x1, -R77.reuse ;  /* 0x0000000161618824 */ /* 0x100fe200078e0a4d */
[C---:B------:R-:W-:Y:S01]  /*47a0*/  ISETP.GT.U32.AND P0, PT, R77.reuse, R99, PT ;  /* 0x000000634d00720c */ /* 0x040fe20003f04070 */
        /* <DEDUP_REMOVED lines=19> */
[----:B------:R-:W-:Y:S01]  /*48e0*/  ISETP.GT.U32.AND P0, PT, R77, R110, PT ;  /* 0x0000006e4d00720c */ /* 0x000fe20003f04070 */
[--C-:B------:R-:W-:Y:S01]  /*48f0*/  @!P3 IMAD.IADD R145, R145, 0x1, -R77.reuse ;  /* 0x000000019191b824 */ /* 0x100fe200078e0a4d */
[C---:B------:R-:W-:Y:S02]  /*4900*/  ISETP.GT.U32.AND P3, PT, R77.reuse, R143, PT ;  /* 0x0000008f4d00720c */ /* 0x040fe40003f64070 */
[----:B------:R-:W-:Y:S01]  /*4910*/  ISETP.GT.U32.AND P6, PT, R77, R87, PT ;  /* 0x000000574d00720c */ /* 0x000fe20003fc4070 */
[----:B------:R-:W-:-:S03]  /*4920*/  @!P2 IMAD.IADD R141, R141, 0x1, -R77 ;  /* 0x000000018d8da824 */ /* 0x000fc600078e0a4d */
[--C-:B------:R-:W-:Y:S01]  /*4930*/  @!P5 IMAD.IADD R138, R138, 0x1, -R77.reuse ;  /* 0x000000018a8ad824 */ /* 0x100fe200078e0a4d */
[----:B------:R-:W-:Y:S01]  /*4940*/  ISETP.GT.U32.AND P5, PT, R77, R108, PT ;  /* 0x0000006c4d00720c */ /* 0x000fe20003fa4070 */
[--C-:B------:R-:W-:Y:S01]  /*4950*/  @!P4 IMAD.IADD R139, R139, 0x1, -R77.reuse ;  /* 0x000000018b8bc824 */ /* 0x100fe200078e0a4d */
[C---:B------:R-:W-:Y:S02]  /*4960*/  ISETP.GT.U32.AND P4, PT, R77.reuse, R107, PT ;  /* 0x0000006b4d00720c */ /* 0x040fe40003f84070 */
[--C-:B------:R-:W-:Y:S01]  /*4970*/  @!P0 IMAD.IADD R110, R110, 0x1, -R77.reuse ;  /* 0x000000016e6e8824 */ /* 0x100fe200078e0a4d */
[C---:B------:R-:W-:Y:S02]  /*4980*/  ISETP.GT.U32.AND P0, PT, R77.reuse, R105, PT ;  /* 0x000000694d00720c */ /* 0x040fe40003f04070 */
[----:B------:R-:W-:Y:S01]  /*4990*/  ISETP.GT.U32.AND P2, PT, R77, R111, PT ;  /* 0x0000006f4d00720c */ /* 0x000fe20003f44070 */
[--C-:B------:R-:W-:Y:S01]  /*49a0*/  @!P3 IMAD.IADD R143, R143, 0x1, -R77.reuse ;  /* 0x000000018f8fb824 */ /* 0x100fe200078e0a4d */
[----:B------:R-:W-:Y:S01]  /*49b0*/  ISETP.GT.U32.AND P3, PT, R77, R109, PT ;  /* 0x0000006d4d00720c */ /* 0x000fe20003f64070 */
[----:B------:R-:W-:-:S03]  /*49c0*/  @!P6 IMAD.IADD R87, R87, 0x1, -R77 ;  /* 0x000000015757e824 */ /* 0x000fc600078e0a4d */
[--C-:B------:R-:W-:Y:S01]  /*49d0*/  @!P5 IMAD.IADD R108, R108, 0x1, -R77.reuse ;  /* 0x000000016c6cd824 */ /* 0x100fe200078e0a4d */
[----:B------:R-:W-:Y:S01]  /*49e0*/  ISETP.GT.U32.AND P5, PT, R77, R103, PT ;  /* 0x000000674d00720c */ /* 0x000fe20003fa4070 */
        /* <DEDUP_REMOVED lines=25> */
[C---:B------:R-:W-:Y:S01]  /*4b80*/  ISETP.GT.U32.AND P2, PT, R77.reuse, R117, PT ;  /* 0x000000754d00720c */ /* 0x040fe20003f44070 */
        /* <DEDUP_REMOVED lines=105> */
[----:B------:R-:W-:Y:S02]  /*5220*/  ISETP.GE.AND P4, PT, R83, RZ, PT ;  /* 0x000000ff5300720c */ /* 0x000fe40003f86270 */
[--C-:B------:R-:W-:Y:S01]  /*5230*/  @!P0 IMAD.IADD R104, R104, 0x1, -R77.reuse ;  /* 0x0000000168688824 */ /* 0x100fe200078e0a4d */
[----:B------:R-:W-:Y:S01]  /*5240*/  PLOP3.LUT P0, PT, PT, PT, UP1, 0x80, 0x8 ;  /* 0x000000000008781c */ /* 0x000fe20003f0f018 */
[--C-:B------:R-:W-:Y:S01]  /*5250*/  @!P2 IMAD.IADD R110, R110, 0x1, -R77.reuse ;  /* 0x000000016e6ea824 */ /* 0x100fe200078e0a4d */
[----:B------:R-:W-:Y:S02]  /*5260*/  LOP3.LUT R83, R100, 0x74, RZ, 0xfc, !PT ;  /* 0x0000007464537812 */ /* 0x000fe400078efcff */
[----:B------:R-:W-:Y:S01]  /*5270*/  ISETP.GT.U32.AND P2, PT, R77, R105, PT ;  /* 0x000000694d00720c */ /* 0x000fe20003f44070 */
[----:B------:R-:W-:Y:S01]  /*5280*/  @!P3 IMAD.IADD R108, R108, 0x1, -R77 ;  /* 0x000000016c6cb824 */ /* 0x000fe200078e0a4d */
[----:B------:R-:W-:-:S02]  /*5290*/  ISETP.LT.AND P0, PT, R83, UR22, P0 ;  /* 0x0000001653007c0c */ /* 0x000fc40008701270 */
[----:B------:R-:W-:Y:S01]  /*52a0*/  ISETP.GE.AND P3, PT, R85, RZ, PT ;  /* 0x000000ff5500720c */ /* 0x000fe20003f66270 */
[----:B------:R-:W-:Y:S01]  /*52b0*/  IMAD.MOV.U32 R85, RZ, RZ, R190 ;  /* 0x000000ffff557224 */ /* 0x000fe200078e00be */
[----:B------:R-:W-:Y:S01]  /*52c0*/  IADD3 R190, P6, PT, R189, R137, RZ ;  /* 0x00000089bdbe7210 */ /* 0x000fe20007fde0ff */
[----:B------:R-:W-:Y:S01]  /*52d0*/  @!P5 IMAD.IADD R103, R103, 0x1, -R77 ;  /* 0x000000016767d824 */ /* 0x000fe200078e0a4d */
[----:B------:R-:W-:Y:S01]  /*52e0*/  ISETP.GT.U32.AND P5, PT, R77, R102, PT ;  /* 0x000000664d00720c */ /* 0x000fe20003fa4070 */
[----:B0-----:R-:W-:Y:S01]  /*52f0*/  IMAD.MOV.U32 R181, RZ, RZ, R241 ;  /* 0x000000ffffb57224 */ /* 0x001fe200078e00f1 */
[----:B------:R-:W-:Y:S01]  /*5300*/  LEA.HI.X.SX32 R189, R189, R136, 0x1, P6 ;  /* 0x00000088bdbd7211 */ /* 0x000fe200030f0eff */
[----:B------:R-:W-:Y:S01]  /*5310*/  IMAD.MOV.U32 R180, RZ, RZ, R240 ;  /* 0x000000ffffb47224 */ /* 0x000fe200078e00f0 */
[----:B------:R-:W-:Y:S01]  /*5320*/  PRMT R228, RZ, 0x7610, R228 ;  /* 0x00007610ffe47816 */ /* 0x000fe200000000e4 */
[----:B------:R-:W-:Y:S01]  /*5330*/  @!P2 IMAD.IADD R105, R105, 0x1, -R77 ;  /* 0x000000016969a824 */ /* 0x000fe200078e0a4d */
[----:B------:R-:W-:Y:S01]  /*5340*/  ISETP.GE.AND P2, PT, R81, RZ, PT ;  /* 0x000000ff5100720c */ /* 0x000fe20003f46270 */
[----:B------:R-:W-:Y:S01]  /*5350*/  IMAD.MOV.U32 R81, RZ, RZ, R180 ;  /* 0x000000ffff517224 */ /* 0x000fe200078e00b4 */
[----:B------:R-:W2:Y:S01]  /*5360*/  LDL.LU R241, [R1+0x1c0] ;  /* 0x0001c00001f17983 */ /* 0x000ea20000300800 */
[----:B------:R-:W-:-:S02]  /*5370*/  IMAD.MOV.U32 R83, RZ, RZ, R181 ;  /* 0x000000ffff537224 */ /* 0x000fc400078e00b5 */
[----:B------:R-:W-:Y:S01]  /*5380*/  @P0 IMAD.MOV.U32 R180, RZ, RZ, R190 ;  /* 0x000000ffffb40224 */ /* 0x000fe200078e00be */
[----:B------:R-:W2:Y:S01]  /*5390*/  LDL.LU R240, [R1+0x1bc] ;  /* 0x0001bc0001f07983 */ /* 0x000ea20000300800 */
[----:B------:R-:W-:Y:S01]  /*53a0*/  @P0 IMAD.MOV.U32 R181, RZ, RZ, R189 ;  /* 0x000000ffffb50224 */ /* 0x000fe200078e00bd */
[----:B------:R-:W-:Y:S01]  /*53b0*/  ISETP.GE.AND P6, PT, R0, RZ, PT ;  /* 0x000000ff0000720c */ /* 0x000fe20003fc6270 */
[----:B------:R-:W-:-:S03]  /*53c0*/  @!P5 IMAD.IADD R102, R102, 0x1, -R77 ;  /* 0x000000016666d824 */ /* 0x000fc600078e0a4d */
[----:B------:R0:W2:Y:S01]  /*53d0*/  @P0 LDG.E.U8 R228, desc[UR20][R180.64] ;  /* 0x00000014b4e40981 */ /* 0x0000a2000c1e1100 */
[----:B------:R-:W-:Y:S01]  /*53e0*/  ISETP.GE.AND P5, PT, R193, RZ, PT ;  /* 0x000000ffc100720c */ /* 0x000fe20003fa6270 */
[----:B------:R-:W-:Y:S01]  /*53f0*/  IMAD.U32 R77, RZ, RZ, UR12 ;  /* 0x0000000cff4d7e24 */ /* 0x000fe2000f8e00ff */
[----:B------:R-:W-:Y:S01]  /*5400*/  PLOP3.LUT P0, PT, PT, PT, UP1, 0x80, 0x8 ;  /* 0x000000000008781c */ /* 0x000fe20003f0f018 */
[----:B0-----:R-:W-:Y:S02]  /*5410*/  IMAD.MOV.U32 R180, RZ, RZ, R242 ;  /* 0x000000ffffb47224 */ /* 0x001fe400078e00f2 */
[----:B------:R-:W-:Y:S01]  /*5420*/  IMAD R79, R77, 0x2, R79 ;  /* 0x000000024d4f7824 */ /* 0x000fe200078e024f */
[----:B------:R-:W-:Y:S01]  /*5430*/  PRMT R223, RZ, 0x7610, R223 ;  /* 0x00007610ffdf7816 */ /* 0x000fe200000000df */
[----:B------:R-:W-:Y:S01]  /*5440*/  IMAD.MOV.U32 R193, RZ, RZ, R180 ;  /* 0x000000ffffc17224 */ /* 0x000fe200078e00b4 */
[----:B------:R-:W-:Y:S01]  /*5450*/  LOP3.LUT R180, R100, 0x7c, RZ, 0xfc, !PT ;  /* 0x0000007c64b47812 */ /* 0x000fe200078efcff */
[----:B------:R-:W-:Y:S01]  /*5460*/  IMAD.MOV.U32 R181, RZ, RZ, R243 ;  /* 0x000000ffffb57224 */ /* 0x000fe200078e00f3 */
[----:B------:R-:W2:Y:S02]  /*5470*/  LDL.LU R242, [R1+0x1b8] ;  /* 0x0001b80001f27983 */ /* 0x000ea40000300800 */
[----:B------:R-:W-:Y:S01]  /*5480*/  ISETP.LT.AND P0, PT, R180, UR22, P0 ;  /* 0x00000016b4007c0c */ /* 0x000fe20008701270 */
[----:B------:R-:W-:Y:S01]  /*5490*/  @!P6 IMAD.MOV R112, RZ, RZ, -R112 ;  /* 0x000000ffff70e224 */ /* 0x000fe200078e0a70 */
[C---:B------:R-:W-:Y:S01]  /*54a0*/  IADD3 R180, P6, PT, R79.reuse, R137, RZ ;  /* 0x000000894fb47210 */ /* 0x040fe20007fde0ff */
[----:B------:R-:W-:Y:S01]  /*54b0*/  IMAD.MOV.U32 R77, RZ, RZ, R181 ;  /* 0x000000ffff4d7224 */ /* 0x000fe200078e00b5 */
[----:B------:R-:W2:Y:S02]  /*54c0*/  LDL.LU R243, [R1+0x1b4] ;  /* 0x0001b40001f37983 */ /* 0x000ea40000300800 */
[----:B------:R-:W-:-:S02]  /*54d0*/  LEA.HI.X.SX32 R181, R79, R136, 0x1, P6 ;  /* 0x000000884fb57211 */ /* 0x000fc400030f0eff */
[----:B------:R-:W-:Y:S01]  /*54e0*/  ISETP.GE.AND P6, PT, R113, RZ, PT ;  /* 0x000000ff7100720c */ /* 0x000fe20003fc6270 */
[----:B------:R-:W-:Y:S02]  /*54f0*/  IMAD.MOV.U32 R113, RZ, RZ, R244 ;  /* 0x000000ffff717224 */ /* 0x000fe400078e00f4 */
[----:B------:R-:W-:Y:S02]  /*5500*/  IMAD.MOV.U32 R79, RZ, RZ, R245 ;  /* 0x000000ffff4f7224 */ /* 0x000fe400078e00f5 */
[----:B------:R-:W2:Y:S04]  /*5510*/  LDL.LU R245, [R1+0x1b0] ;  /* 0x0001b00001f57983 */ /* 0x000ea80000300800 */
[----:B------:R0:W-:Y:S04]  /*5520*/  STL [R1+0x12c], R180 ;  /* 0x00012cb401007387 */ /* 0x0001e80000100800 */
[----:B------:R0:W2:Y:S01]  /*5530*/  @P0 LDG.E.U8 R223, desc[UR20][R180.64] ;  /* 0x00000014b4df0981 */ /* 0x0000a2000c1e1100 */
[----:B------:R-:W-:Y:S01]  /*5540*/  PLOP3.LUT P0, PT, PT, PT, UP1, 0x80, 0x8 ;  /* 0x000000000008781c */ /* 0x000fe20003f0f018 */
[----:B0-----:R-:W-:-:S02]  /*5550*/  IMAD.MOV.U32 R180, RZ, RZ, R113 ;  /* 0x000000ffffb47224 */ /* 0x001fc400078e0071 */
[----:B------:R-:W-:-:S04]  /*5560*/  IMAD.MOV.U32 R113, RZ, RZ, R87 ;  /* 0x000000ffff717224 */ /* 0x000fc800078e0057 */
[----:B------:R-:W-:Y:S01]  /*5570*/  @!P5 IMAD.MOV R113, RZ, RZ, -R113 ;  /* 0x000000ffff71d224 */ /* 0x000fe200078e0a71 */
[----:B------:R-:W-:Y:S01]  /*5580*/  ISETP.GE.AND P5, PT, R157, RZ, PT ;  /* 0x000000ff9d00720c */ /* 0x000fe20003fa6270 */
[----:B------:R-:W-:Y:S01]  /*5590*/  IMAD.MOV.U32 R157, RZ, RZ, R77 ;  /* 0x000000ffff9d7224 */ /* 0x000fe200078e004d */
[----:B------:R-:W-:Y:S01]  /*55a0*/  LOP3.LUT R77, R100, 0x6, RZ, 0xfc, !PT ;  /* 0x00000006644d7812 */ /* 0x000fe200078efcff */
[----:B------:R-:W-:-:S03]  /*55b0*/  @!P4 IMAD.MOV R115, RZ, RZ, -R115 ;  /* 0x000000ffff73c224 */ /* 0x000fc600078e0a73 */
[----:B------:R-:W-:Y:S02]  /*55c0*/  ISETP.LT.AND P0, PT, R77, UR22, P0 ;  /* 0x000000164d007c0c */ /* 0x000fe40008701270 */
[C---:B------:R-:W-:Y:S01]  /*55d0*/  IADD3 R77, P4, PT, R78.reuse, R137, RZ ;  /* 0x000000894e4d7210 */ /* 0x040fe20007f9e0ff */
[----:B------:R0:W-:Y:S03]  /*55e0*/  STL [R1+0x128], R181 ;  /* 0x000128b501007387 */ /* 0x0001e60000100800 */
[----:B------:R-:W-:Y:S01]  /*55f0*/  LEA.HI.X.SX32 R78, R78, R136, 0x1, P4 ;  /* 0x000000884e4e7211 */ /* 0x000fe200020f0eff */
[----:B------:R-:W-:Y:S01]  /*5600*/  @!P3 IMAD.MOV R114, RZ, RZ, -R114 ;  /* 0x000000ffff72b224 */ /* 0x000fe200078e0a72 */
[----:B------:R-:W2:Y:S01]  /*5610*/  LDL.LU R244, [R1+0x1ac] ;  /* 0x0001ac0001f47983 */ /* 0x000ea20000300800 */
[----:B------:R-:W-:Y:S02]  /*5620*/  ISETP.GE.AND P3, PT, R158, RZ, PT ;  /* 0x000000ff9e00720c */ /* 0x000fe40003f66270 */
[----:B------:R-:W-:-:S02]  /*5630*/  ISETP.GE.AND P4, PT, R159, RZ, PT ;  /* 0x000000ff9f00720c */ /* 0x000fc40003f86270 */
[----:B------:R-:W-:Y:S01]  /*5640*/  PRMT R218, RZ, 0x7610, R218 ;  /* 0x00007610ffda7816 */ /* 0x000fe200000000da */
[----:B------:R-:W-:Y:S02]  /*5650*/  @P0 IMAD.MOV.U32 R158, RZ, RZ, R77 ;  /* 0x000000ffff9e0224 */ /* 0x000fe400078e004d */
[----:B------:R-:W-:Y:S02]  /*5660*/  @P0 IMAD.MOV.U32 R159, RZ, RZ, R78 ;  /* 0x000000ffff9f0224 */ /* 0x000fe400078e004e */
[----:B------:R-:W-:Y:S02]  /*5670*/  IMAD.MOV.U32 R87, RZ, RZ, R101 ;  /* 0x000000ffff577224 */ /* 0x000fe400078e0065 */
[----:B------:R-:W-:Y:S01]  /*5680*/  @!P2 IMAD.MOV R116, RZ, RZ, -R116 ;  /* 0x000000ffff74a224 */ /* 0x000fe200078e0a74 */
[----:B------:R1:W2:Y:S01]  /*5690*/  @P0 LDG.E.U8 R218, desc[UR20][R158.64] ;  /* 0x000000149eda0981 */ /* 0x0002a2000c1e1100 */
[----:B------:R-:W-:Y:S02]  /*56a0*/  PLOP3.LUT P0, PT, PT, PT, UP1, 0x80, 0x8 ;  /* 0x000000000008781c */ /* 0x000fe40003f0f018 */
[----:B------:R-:W-:Y:S01]  /*56b0*/  ISETP.GE.AND P2, PT, R160, RZ, PT ;  /* 0x000000ffa000720c */ /* 0x000fe20003f46270 */
[----:B------:R-:W-:-:S02]  /*56c0*/  IMAD.MOV.U32 R160, RZ, RZ, R87 ;  /* 0x000000ffffa07224 */ /* 0x000fc400078e0057 */
[----:B------:R-:W-:Y:S02]  /*56d0*/  @!P5 IMAD.MOV R118, RZ, RZ, -R118 ;  /* 0x000000ffff76d224 */ /* 0x000fe400078e0a76 */
[----:B------:R-:W-:Y:S01]  /*56e0*/  @!P6 IMAD.MOV R117, RZ, RZ, -R117 ;  /* 0x000000ffff75e224 */ /* 0x000fe200078e0a75 */
[----:B------:R-:W-:Y:S01]  /*56f0*/  PRMT R202, RZ, 0x7610, R202 ;  /* 0x00007610ffca7816 */ /* 0x000fe200000000ca */
[----:B------:R-:W-:Y:S01]  /*5700*/  @!P4 IMAD.MOV R120, RZ, RZ, -R120 ;  /* 0x000000ffff78c224 */ /* 0x000fe200078e0a78 */
[----:B-1----:R-:W-:Y:S01]  /*5710*/  LOP3.LUT R159, R100, 0x16, RZ, 0xfc, !PT ;  /* 0x00000016649f7812 */ /* 0x002fe200078efcff */
[----:B------:R-:W-:Y:S01]  /*5720*/  IMAD.MOV.U32 R87, RZ, RZ, R79 ;  /* 0x000000ffff577224 */ /* 0x000fe200078e004f */
[----:B------:R-:W-:Y:S02]  /*5730*/  PRMT R201, RZ, 0x7610, R201 ;  /* 0x00007610ffc97816 */ /* 0x000fe400000000c9 */
[----:B------:R-:W-:Y:S01]  /*5740*/  PRMT R200, RZ, 0x7610, R200 ;  /* 0x00007610ffc87816 */ /* 0x000fe200000000c8 */
[----:B------:R-:W-:Y:S01]  /*5750*/  @!P3 IMAD.MOV R119, RZ, RZ, -R119 ;  /* 0x000000ffff77b224 */ /* 0x000fe200078e0a77 */
[----:B------:R-:W-:Y:S01]  /*5760*/  ISETP.LT.AND P0, PT, R159, UR22, P0 ;  /* 0x000000169f007c0c */ /* 0x000fe20008701270 */
[----:B------:R-:W3:Y:S01]  /*5770*/  LDL.LU R101, [R1+0x1a8] ;  /* 0x0001a80001657983 */ /* 0x000ee20000300800 */
[----:B------:R-:W-:-:S04]  /*5780*/  IADD3 R79, P5, PT, R80, R137, RZ ;  /* 0x00000089504f7210 */ /* 0x000fc80007fbe0ff */
[----:B------:R-:W-:Y:S02]  /*5790*/  LEA.HI.X.SX32 R80, R80, R136, 0x1, P5 ;  /* 0x0000008850507211 */ /* 0x000fe400028f0eff */
[----:B------:R-:W-:Y:S01]  /*57a0*/  ISETP.GE.AND P6, PT, R161, RZ, PT ;  /* 0x000000ffa100720c */ /* 0x000fe20003fc6270 */
[----:B------:R-:W-:-:S04]  /*57b0*/  IMAD.MOV.U32 R161, RZ, RZ, R180 ;  /* 0x000000ffffa17224 */ /* 0x000fc800078e00b4 */
[----:B------:R-:W-:Y:S02]  /*57c0*/  @P0 IMAD.MOV.U32 R158, RZ, RZ, R79 ;  /* 0x000000ffff9e0224 */ /* 0x000fe400078e004f */
[----:B------:R-:W-:Y:S01]  /*57d0*/  @P0 IMAD.MOV.U32 R159, RZ, RZ, R80 ;  /* 0x000000ffff9f0224 */ /* 0x000fe200078e0050 */
[----:B------:R-:W-:Y:S01]  /*57e0*/  PLOP3.LUT P4, PT, PT, PT, UP1, 0x80, 0x8 ;  /* 0x000000000008781c */ /* 0x000fe20003f8f018 */
[----:B------:R-:W-:Y:S01]  /*57f0*/  IMAD.MOV.U32 R180, RZ, RZ, R81 ;  /* 0x000000ffffb47224 */ /* 0x000fe200078e0051 */
[----:B------:R-:W-:Y:S02]  /*5800*/  LOP3.LUT R81, R100, 0x26, RZ, 0xfc, !PT ;  /* 0x0000002664517812 */ /* 0x000fe400078efcff */
[----:B------:R1:W3:Y:S01]  /*5810*/  @P0 LDG.E.U8 R202, desc[UR20][R158.64] ;  /* 0x000000149eca0981 */ /* 0x0002e2000c1e1100 */
[----:B------:R-:W-:Y:S01]  /*5820*/  ISETP.GE.AND P0, PT, R163, RZ, PT ;  /* 0x000000ffa300720c */ /* 0x000fe20003f06270 */
[----:B------:R-:W-:Y:S01]  /*5830*/  @!P6 IMAD.MOV R122, RZ, RZ, -R122 ;  /* 0x000000ffff7ae224 */ /* 0x000fe200078e0a7a */
[----:B------:R-:W-:-:S02]  /*5840*/  ISETP.LT.AND P4, PT, R81, UR22, P4 ;  /* 0x0000001651007c0c */ /* 0x000fc4000a781270 */
[----:B------:R-:W-:Y:S01]  /*5850*/  ISETP.GE.AND P5, PT, R162, RZ, PT ;  /* 0x000000ffa200720c */ /* 0x000fe20003fa6270 */
[----:B------:R-:W-:Y:S01]  /*5860*/  @!P2 IMAD.MOV R121, RZ, RZ, -R121 ;  /* 0x000000ffff79a224 */ /* 0x000fe200078e0a79 */
[----:B------:R-:W-:Y:S02]  /*5870*/  PLOP3.LUT P6, PT, PT, PT, UP1, 0x80, 0x8 ;  /* 0x000000000008781c */ /* 0x000fe40003fcf018 */
[----:B------:R-:W-:Y:S02]  /*5880*/  LOP3.LUT R162, R100, 0x36, RZ, 0xfc, !PT ;  /* 0x0000003664a27812 */ /* 0x000fe400078efcff */
[----:B------:R-:W-:Y:S02]  /*5890*/  IADD3 R81, P2, PT, R82, R137, RZ ;  /* 0x0000008952517210 */ /* 0x000fe40007f5e0ff */
[----:B------:R-:W-:Y:S01]  /*58a0*/  ISETP.LT.AND P6, PT, R162, UR22, P6 ;  /* 0x00000016a2007c0c */ /* 0x000fe2000b7c1270 */
[----:B------:R-:W-:Y:S01]  /*58b0*/  IMAD.MOV.U32 R162, RZ, RZ, R161 ;  /* 0x000000ffffa27224 */ /* 0x000fe200078e00a1 */
[----:B------:R-:W-:Y:S01]  /*58c0*/  LEA.HI.X.SX32 R82, R82, R136, 0x1, P2 ;  /* 0x0000008852527211 */ /* 0x000fe200010f0eff */
[----:B------:R-:W-:-:S02]  /*58d0*/  IMAD.MOV.U32 R161, RZ, RZ, R157 ;  /* 0x000000ffffa17224 */ /* 0x000fc400078e009d */
[----:B------:R-:W-:Y:S02]  /*58e0*/  @!P0 IMAD.MOV R124, RZ, RZ, -R124 ;  /* 0x000000ffff7c8224 */ /* 0x000fe400078e0a7c */
[----:B------:R-:W-:Y:S01]  /*58f0*/  IMAD.MOV.U32 R157, RZ, RZ, R83 ;  /* 0x000000ffff9d7224 */ /* 0x000fe200078e0053 */
[C---:B------:R-:W-:Y:S01]  /*5900*/  IADD3 R83, P0, PT, R84.reuse, R137, RZ ;  /* 0x0000008954537210 */ /* 0x040fe20007f1e0ff */
[----:B-1----:R-:W-:Y:S02]  /*5910*/  @P4 IMAD.MOV.U32 R158, RZ, RZ, R81 ;  /* 0x000000ffff9e4224 */ /* 0x002fe400078e0051 */
[----:B------:R-:W-:Y:S01]  /*5920*/  @P4 IMAD.MOV.U32 R159, RZ, RZ, R82 ;  /* 0x000000ffff9f4224 */ /* 0x000fe200078e0052 */
[----:B------:R-:W-:-:S04]  /*5930*/  LEA.HI.X.SX32 R84, R84, R136, 0x1, P0 ;  /* 0x0000008854547211 */ /* 0x000fc800000f0eff */
[----:B------:R1:W3:Y:S01]  /*5940*/  @P4 LDG.E.U8 R201, desc[UR20][R158.64] ;  /* 0x000000149ec94981 */ /* 0x0002e2000c1e1100 */
[----:B------:R-:W-:Y:S01]  /*5950*/  ISETP.GE.AND P4, PT, R166, RZ, PT ;  /* 0x000000ffa600720c */ /* 0x000fe20003f86270 */
[----:B------:R-:W-:Y:S02]  /*5960*/  IMAD.MOV.U32 R163, RZ, RZ, R160 ;  /* 0x000000ffffa37224 */ /* 0x000fe400078e00a0 */
[----:B------:R-:W-:Y:S02]  /*5970*/  IMAD.MOV.U32 R160, RZ, RZ, R193 ;  /* 0x000000ffffa07224 */ /* 0x000fe400078e00c1 */
[----:B-1----:R-:W-:Y:S02]  /*5980*/  @P6 IMAD.MOV.U32 R158, RZ, RZ, R83 ;  /* 0x000000ffff9e6224 */ /* 0x002fe400078e0053 */
[----:B------:R-:W-:Y:S02]  /*5990*/  @P6 IMAD.MOV.U32 R159, RZ, RZ, R84 ;  /* 0x000000ffff9f6224 */ /* 0x000fe400078e0054 */
[----:B------:R-:W-:Y:S01]  /*59a0*/  IMAD.MOV.U32 R193, RZ, RZ, R85 ;  /* 0x000000ffffc17224 */ /* 0x000fe200078e0055 */
[----:B------:R-:W-:-:S02]  /*59b0*/  LOP3.LUT R85, R100, 0x46, RZ, 0xfc, !PT ;  /* 0x0000004664557812 */ /* 0x000fc400078efcff */
[----:B------:R1:W3:Y:S01]  /*59c0*/  @P6 LDG.E.U8 R200, desc[UR20][R158.64] ;  /* 0x000000149ec86981 */ /* 0x0002e2000c1e1100 */
[----:B------:R-:W-:Y:S02]  /*59d0*/  PLOP3.LUT P6, PT, PT, PT, UP1, 0x80, 0x8 ;  /* 0x000000000008781c */ /* 0x000fe40003fcf018 */
[----:B------:R-:W-:Y:S02]  /*59e0*/  ISETP.GE.AND P3, PT, R164, RZ, PT ;  /* 0x000000ffa400720c */ /* 0x000fe40003f66270 */
[----:B------:R-:W-:Y:S01]  /*59f0*/  ISETP.LT.AND P6, PT, R85, UR22, P6 ;  /* 0x0000001655007c0c */ /* 0x000fe2000b7c1270 */
[----:B------:R-:W-:Y:S01]  /*5a00*/  @!P4 IMAD.MOV R127, RZ, RZ, -R127 ;  /* 0x000000ffff7fc224 */ /* 0x000fe200078e0a7f */
[----:B------:R-:W-:-:S04]  /*5a10*/  IADD3 R85, P4, PT, R86, R137, RZ ;  /* 0x0000008956557210 */ /* 0x000fc80007f9e0ff */
[----:B------:R-:W-:Y:S02]  /*5a20*/  LEA.HI.X.SX32 R86, R86, R136, 0x1, P4 ;  /* 0x0000008856567211 */ /* 0x000fe400020f0eff */
[----:B------:R-:W-:-:S03]  /*5a30*/  PRMT R199, RZ, 0x7610, R199 ;  /* 0x00007610ffc77816 */ /* 0x000fc600000000c7 */
[----:B------:R-:W-:Y:S01]  /*5a40*/  @!P3 IMAD.MOV R125, RZ, RZ, -R125 ;  /* 0x000000ffff7db224 */ /* 0x000fe200078e0a7d */
[----:B------:R-:W-:Y:S01]  /*5a50*/  ISETP.GE.AND P3, PT, R175, RZ, PT ;  /* 0x000000ffaf00720c */ /* 0x000fe20003f66270 */
[----:B-1----:R-:W-:Y:S02]  /*5a60*/  @P6 IMAD.MOV.U32 R158, RZ, RZ, R85 ;  /* 0x000000ffff9e6224 */ /* 0x002fe400078e0055 */
[----:B------:R-:W-:Y:S01]  /*5a70*/  @P6 IMAD.MOV.U32 R159, RZ, RZ, R86 ;  /* 0x000000ffff9f6224 */ /* 0x000fe200078e0056 */
[----:B------:R-:W-:Y:S01]  /*5a80*/  LOP3.LUT R164, R100, 0x56, RZ, 0xfc, !PT ;  /* 0x0000005664a47812 */ /* 0x000fe200078efcff */
[----:B------:R-:W-:-:S03]  /*5a90*/  @!P5 IMAD.MOV R123, RZ, RZ, -R123 ;  /* 0x000000ffff7bd224 */ /* 0x000fc600078e0a7b */
[----:B------:R1:W3:Y:S01]  /*5aa0*/  @P6 LDG.E.U8 R199, desc[UR20][R158.64] ;  /* 0x000000149ec76981 */ /* 0x0002e2000c1e1100 */
[----:B------:R-:W-:Y:S02]  /*5ab0*/  PLOP3.LUT P6, PT, PT, PT, UP1, 0x80, 0x8 ;  /* 0x000000000008781c */ /* 0x000fe40003fcf018 */
[----:B------:R-:W-:Y:S02]  /*5ac0*/  ISETP.GE.AND P5, PT, R167, RZ, PT ;  /* 0x000000ffa700720c */ /* 0x000fe40003fa6270 */
[----:B------:R-:W-:Y:S01]  /*5ad0*/  ISETP.LT.AND P6, PT, R164, UR22, P6 ;  /* 0x00000016a4007c0c */ /* 0x000fe2000b7c1270 */
[----:B------:R-:W-:Y:S02]  /*5ae0*/  IMAD.MOV.U32 R164, RZ, RZ, R163 ;  /* 0x000000ffffa47224 */ /* 0x000fe400078e00a3 */
[----:B------:R-:W-:Y:S02]  /*5af0*/  IMAD.MOV.U32 R163, RZ, RZ, R162 ;  /* 0x000000ffffa37224 */ /* 0x000fe400078e00a2 */
[----:B------:R-:W-:-:S02]  /*5b00*/  @!P3 IMAD.MOV R130, RZ, RZ, -R130 ;  /* 0x000000ffff82b224 */ /* 0x000fc400078e0a82 */
[----:B------:R-:W-:Y:S01]  /*5b10*/  IMAD.MOV.U32 R162, RZ, RZ, R87 ;  /* 0x000000ffffa27224 */ /* 0x000fe200078e0057 */
[----:B------:R-:W-:-:S04]  /*5b20*/  IADD3 R87, P3, PT, R88, R137, RZ ;  /* 0x0000008958577210 */ /* 0x000fc80007f7e0ff */
[----:B------:R-:W-:Y:S01]  /*5b30*/  LEA.HI.X.SX32 R88, R88, R136, 0x1, P3 ;  /* 0x0000008858587211 */ /* 0x000fe200018f0eff */
[----:B------:R-:W-:Y:S01]  /*5b40*/  @!P5 IMAD.MOV R128, RZ, RZ, -R128 ;  /* 0x000000ffff80d224 */ /* 0x000fe200078e0a80 */
[----:B------:R-:W-:Y:S01]  /*5b50*/  ISETP.GE.AND P3, PT, R198, RZ, PT ;  /* 0x000000ffc600720c */ /* 0x000fe20003f66270 */
[----:B-1----:R-:W-:Y:S01]  /*5b60*/  @P6 IMAD.MOV.U32 R158, RZ, RZ, R87 ;  /* 0x000000ffff9e6224 */ /* 0x002fe200078e0057 */
[----:B------:R-:W-:Y:S01]  /*5b70*/  PRMT R198, RZ, 0x7610, R198 ;  /* 0x00007610ffc67816 */ /* 0x000fe200000000c6 */
[----:B------:R-:W-:Y:S01]  /*5b80*/  @P6 IMAD.MOV.U32 R159, RZ, RZ, R88 ;  /* 0x000000ffff9f6224 */ /* 0x000fe200078e0058 */
[----:B------:R-:W-:Y:S02]  /*5b90*/  ISETP.GE.AND P5, PT, R192, RZ, PT ;  /* 0x000000ffc000720c */ /* 0x000fe40003fa6270 */
[----:B------:R-:W-:Y:S02]  /*5ba0*/  ISETP.GE.AND P2, PT, R165, RZ, PT ;  /* 0x000000ffa500720c */ /* 0x000fe40003f46270 */
[----:B------:R1:W3:Y:S01]  /*5bb0*/  @P6 LDG.E.U8 R198, desc[UR20][R158.64] ;  /* 0x000000149ec66981 */ /* 0x0002e2000c1e1100 */
[----:B------:R-:W-:-:S02]  /*5bc0*/  PLOP3.LUT P6, PT, PT, PT, UP1, 0x80, 0x8 ;  /* 0x000000000008781c */ /* 0x000fc40003fcf018 */
[----:B------:R-:W-:Y:S02]  /*5bd0*/  LOP3.LUT R165, R100, 0x66, RZ, 0xfc, !PT ;  /* 0x0000006664a57812 */ /* 0x000fe400078efcff */
[----:B------:R-:W-:Y:S02]  /*5be0*/  ISETP.GE.AND P0, PT, R172, RZ, PT ;  /* 0x000000ffac00720c */ /* 0x000fe40003f06270 */
[----:B------:R-:W-:Y:S02]  /*5bf0*/  ISETP.LT.AND P6, PT, R165, UR22, P6 ;  /* 0x00000016a5007c0c */ /* 0x000fe4000b7c1270 */
[----:B------:R-:W-:Y:S01]  /*5c00*/  @!P5 IMAD.MOV R133, RZ, RZ, -R133 ;  /* 0x000000ffff85d224 */ /* 0x000fe200078e0a85 */
[----:B------:R-:W-:-:S04]  /*5c10*/  IADD3 R172, P5, PT, R171, R137, RZ ;  /* 0x00000089abac7210 */ /* 0x000fc80007fbe0ff */
[----:B------:R-:W-:-:S04]  /*5c20*/  LEA.HI.X.SX32 R171, R171, R136, 0x1, P5 ;  /* 0x00000088abab7211 */ /* 0x000fc800028f0eff */
[----:B------:R-:W-:Y:S01]  /*5c30*/  @!P0 IMAD.MOV R129, RZ, RZ, -R129 ;  /* 0x000000ffff818224 */ /* 0x000fe200078e0a81 */
[----:B------:R-:W-:Y:S01]  /*5c40*/  ISETP.GE.AND P0, PT, R197, RZ, PT ;  /* 0x000000ffc500720c */ /* 0x000fe20003f06270 */
[----:B-1----:R-:W-:Y:S01]  /*5c50*/  @P6 IMAD.MOV.U32 R158, RZ, RZ, R172 ;  /* 0x000000ffff9e6224 */ /* 0x002fe200078e00ac */
[----:B------:R-:W-:Y:S01]  /*5c60*/  PRMT R197, RZ, 0x7610, R197 ;  /* 0x00007610ffc57816 */ /* 0x000fe200000000c5 */
[----:B------:R-:W-:Y:S01]  /*5c70*/  @P6 IMAD.MOV.U32 R159, RZ, RZ, R171 ;  /* 0x000000ffff9f6224 */ /* 0x000fe200078e00ab */
[----:B------:R-:W-:-:S04]  /*5c80*/  LOP3.LUT R100, R100, 0x76, RZ, 0xfc, !PT ;  /* 0x0000007664647812 */ /* 0x000fc800078efcff */
[----:B------:R1:W3:Y:S01]  /*5c90*/  @P6 LDG.E.U8 R197, desc[UR20][R158.64] ;  /* 0x000000149ec56981 */ /* 0x0002e2000c1e1100 */
[----:B------:R-:W-:-:S04]  /*5ca0*/  PLOP3.LUT P6, PT, PT, PT, UP1, 0x80, 0x8 ;  /* 0x000000000008781c */ /* 0x000fc80003fcf018 */
[----:B------:R-:W-:Y:S02]  /*5cb0*/  ISETP.LT.AND P6, PT, R100, UR22, P6 ;  /* 0x0000001664007c0c */ /* 0x000fe4000b7c1270 */
[----:B------:R-:W0:Y:S01]  /*5cc0*/  S2R R100, SR_TID.X ;  /* 0x0000000000647919 */ /* 0x000e220000002100 */
[----:B------:R-:W-:Y:S01]  /*5cd0*/  @!P2 IMAD.MOV R126, RZ, RZ, -R126 ;  /* 0x000000ffff7ea224 */ /* 0x000fe200078e0a7e */
[----:B------:R-:W-:Y:S01]  /*5ce0*/  ISETP.GE.AND P2, PT, R186, RZ, PT ;  /* 0x000000ffba00720c */ /* 0x000fe20003f46270 */
[----:B------:R-:W-:Y:S01]  /*5cf0*/  @!P0 IMAD.MOV R134, RZ, RZ, -R134 ;  /* 0x000000ffff868224 */ /* 0x000fe200078e0a86 */
[----:B------:R-:W-:Y:S01]  /*5d00*/  ISETP.GE.AND P0, PT, R217, RZ, PT ;  /* 0x000000ffd900720c */ /* 0x000fe20003f06270 */
[----:B------:R-:W-:Y:S02]  /*5d10*/  @!P3 IMAD.MOV R135, RZ, RZ, -R135 ;  /* 0x000000ffff87b224 */ /* 0x000fe400078e0a87 */
[----:B------:R-:W-:Y:S01]  /*5d20*/  IMAD.MOV.U32 R166, RZ, RZ, R193 ;  /* 0x000000ffffa67224 */ /* 0x000fe200078e00c1 */
[----:B------:R-:W-:-:S04]  /*5d30*/  IADD3 R193, P3, PT, R191, R137, RZ ;  /* 0x00000089bfc17210 */ /* 0x000fc80007f7e0ff */
[----:B------:R-:W-:Y:S01]  /*5d40*/  LEA.HI.X.SX32 R191, R191, R136, 0x1, P3 ;  /* 0x00000088bfbf7211 */ /* 0x000fe200018f0eff */
[----:B-1----:R-:W-:Y:S01]  /*5d50*/  @P6 IMAD.MOV.U32 R158, RZ, RZ, R193 ;  /* 0x000000ffff9e6224 */ /* 0x002fe200078e00c1 */
[----:B------:R-:W-:Y:S01]  /*5d60*/  PRMT R192, RZ, 0x7610, R192 ;  /* 0x00007610ffc07816 */ /* 0x000fe200000000c0 */
[----:B------:R-:W-:Y:S01]  /*5d70*/  @!P2 IMAD.MOV R131, RZ, RZ, -R131 ;  /* 0x000000ffff83a224 */ /* 0x000fe200078e0a83 */
[----:B------:R-:W-:Y:S01]  /*5d80*/  ISETP.GE.AND P2, PT, R209, RZ, PT ;  /* 0x000000ffd100720c */ /* 0x000fe20003f46270 */
[----:B------:R-:W-:Y:S01]  /*5d90*/  @P6 IMAD.MOV.U32 R159, RZ, RZ, R191 ;  /* 0x000000ffff9f6224 */ /* 0x000fe200078e00bf */
[----:B------:R-:W-:Y:S01]  /*5da0*/  ISETP.GE.AND P4, PT, R187, RZ, PT ;  /* 0x000000ffbb00720c */ /* 0x000fe20003f86270 */
[----:B------:R-:W-:Y:S02]  /*5db0*/  IMAD.MOV.U32 R209, RZ, RZ, R160 ;  /* 0x000000ffffd17224 */ /* 0x000fe400078e00a0 */
[----:B------:R-:W-:Y:S01]  /*5dc0*/  @!P0 IMAD.MOV R156, RZ, RZ, -R156 ;  /* 0x000000ffff9c8224 */ /* 0x000fe200078e0a9c */
[----:B------:R-:W-:Y:S01]  /*5dd0*/  PLOP3.LUT P0, PT, PT, PT, UP1, 0x80, 0x8 ;  /* 0x000000000008781c */ /* 0x000fe20003f0f018 */
[----:B------:R1:W3:Y:S01]  /*5de0*/  @P6 LDG.E.U8 R192, desc[UR20][R158.64] ;  /* 0x000000149ec06981 */ /* 0x0002e2000c1e1100 */
[----:B------:R-:W-:-:S02]  /*5df0*/  ISETP.GE.AND P5, PT, R211, RZ, PT ;  /* 0x000000ffd300720c */ /* 0x000fc40003fa6270 */
[----:B0-----:R-:W-:Y:S01]  /*5e00*/  LEA.HI R160, R100, 0xe, RZ, 0x1a ;  /* 0x0000000e64a07811 */ /* 0x001fe200078fd0ff */
[----:B-1----:R-:W-:-:S03]  /*5e10*/  IMAD.MOV.U32 R158, RZ, RZ, R90 ;  /* 0x000000ffff9e7224 */ /* 0x002fc600078e005a */
[C---:B------:R-:W-:Y:S01]  /*5e20*/  ISETP.LT.AND P0, PT, R160.reuse, UR22, P0 ;  /* 0x00000016a0007c0c */ /* 0x040fe20008701270 */
[----:B------:R-:W-:Y:S02]  /*5e30*/  IMAD R90, R160, UR12, RZ ;  /* 0x0000000ca05a7c24 */ /* 0x000fe4000f8e02ff */
[----:B------:R-:W-:Y:S02]  /*5e40*/  IMAD.MOV.U32 R167, RZ, RZ, R157 ;  /* 0x000000ffffa77224 */ /* 0x000fe400078e009d */
[----:B------:R-:W-:Y:S01]  /*5e50*/  IMAD.MOV.U32 R157, RZ, RZ, R89 ;  /* 0x000000ffff9d7224 */ /* 0x000fe200078e0059 */
[----:B------:R-:W-:Y:S01]  /*5e60*/  IADD3 R89, P6, PT, R90, R137, RZ ;  /* 0x000000895a597210 */ /* 0x000fe20007fde0ff */
[----:B------:R-:W-:Y:S01]  /*5e70*/  @!P4 IMAD.MOV R132, RZ, RZ, -R132 ;  /* 0x000000ffff84c224 */ /* 0x000fe200078e0a84 */
[----:B------:R-:W-:Y:S02]  /*5e80*/  ISETP.GE.AND P4, PT, R210, RZ, PT ;  /* 0x000000ffd200720c */ /* 0x000fe40003f86270 */
[----:B------:R-:W-:Y:S01]  /*5e90*/  LEA.HI.X.SX32 R90, R90, R136, 0x1, P6 ;  /* 0x000000885a5a7211 */ /* 0x000fe200030f0eff */
[----:B------:R-:W-:Y:S01]  /*5ea0*/  IMAD.MOV.U32 R165, RZ, RZ, R161 ;  /* 0x000000ffffa57224 */ /* 0x000fe200078e00a1 */
[----:B------:R-:W-:Y:S01]  /*5eb0*/  PRMT R187, RZ, 0x7610, R187 ;  /* 0x00007610ffbb7816 */ /* 0x000fe200000000bb */
[----:B------:R-:W-:Y:S01]  /*5ec0*/  @!P5 IMAD.MOV R155, RZ, RZ, -R155 ;  /* 0x000000ffff9bd224 */ /* 0x000fe200078e0a9b */
[----:B------:R-:W-:Y:S01]  /*5ed0*/  ISETP.GE.AND P5, PT, R221, RZ, PT ;  /* 0x000000ffdd00720c */ /* 0x000fe20003fa6270 */
[----:B------:R-:W-:-:S02]  /*5ee0*/  @P0 IMAD.MOV.U32 R160, RZ, RZ, R89 ;  /* 0x000000ffffa00224 */ /* 0x000fc400078e0059 */
[----:B------:R-:W-:Y:S01]  /*5ef0*/  @P0 IMAD.MOV.U32 R161, RZ, RZ, R90 ;  /* 0x000000ffffa10224 */ /* 0x000fe200078e005a */
[----:B------:R-:W-:Y:S01]  /*5f00*/  LEA.HI R210, R100, 0x1e, RZ, 0x1a ;  /* 0x0000001e64d27811 */ /* 0x000fe200078fd0ff */
[----:B------:R-:W-:-:S03]  /*5f10*/  IMAD.MOV.U32 R159, RZ, RZ, R92 ;  /* 0x000000ffff9f7224 */ /* 0x000fc600078e005c */
[----:B------:R0:W3:Y:S01]  /*5f20*/  @P0 LDG.E.U8 R187, desc[UR20][R160.64] ;  /* 0x00000014a0bb0981 */ /* 0x0000e2000c1e1100 */
[----:B------:R-:W-:Y:S01]  /*5f30*/  PLOP3.LUT P0, PT, PT, PT, UP1, 0x80, 0x8 ;  /* 0x000000000008781c */ /* 0x000fe20003f0f018 */
[----:B------:R-:W-:Y:S01]  /*5f40*/  @!P4 IMAD.MOV R158, RZ, RZ, -R158 ;  /* 0x000000ffff9ec224 */ /* 0x000fe200078e0a9e */
[----:B------:R-:W-:Y:S01]  /*5f50*/  ISETP.GE.AND P4, PT, R222, RZ, PT ;  /* 0x000000ffde00720c */ /* 0x000fe20003f86270 */
[C---:B------:R-:W-:Y:S01]  /*5f60*/  IMAD R92, R210.reuse, UR12, RZ ;  /* 0x0000000cd25c7c24 */ /* 0x040fe2000f8e02ff */
[----:B------:R-:W-:Y:S01]  /*5f70*/  ISETP.LT.AND P0, PT, R210, UR22, P0 ;  /* 0x00000016d2007c0c */ /* 0x000fe20008701270 */
[----:B------:R-:W-:Y:S02]  /*5f80*/  @!P5 IMAD.MOV R154, RZ, RZ, -R154 ;  /* 0x000000ffff9ad224 */ /* 0x000fe400078e0a9a */
[----:B0-----:R-:W-:Y:S01]  /*5f90*/  IMAD.MOV.U32 R160, RZ, RZ, R91 ;  /* 0x000000ffffa07224 */ /* 0x001fe200078e005b */
[----:B------:R-:W-:Y:S01]  /*5fa0*/  IADD3 R91, P5, PT, R92, R137, RZ ;  /* 0x000000895c5b7210 */ /* 0x000fe20007fbe0ff */
[----:B------:R-:W-:Y:S01]  /*5fb0*/  @!P2 IMAD.MOV R157, RZ, RZ, -R157 ;  /* 0x000000ffff9da224 */ /* 0x000fe200078e0a9d */
[----:B------:R-:W-:-:S02]  /*5fc0*/  ISETP.GE.AND P2, PT, R220, RZ, PT ;  /* 0x000000ffdc00720c */ /* 0x000fc40003f46270 */
[----:B------:R-:W-:-:S03]  /*5fd0*/  LEA.HI.X.SX32 R92, R92, R136, 0x1, P5 ;  /* 0x000000885c5c7211 */ /* 0x000fc600028f0eff */
[----:B------:R-:W-:Y:S01]  /*5fe0*/  @!P4 IMAD.MOV R160, RZ, RZ, -R160 ;  /* 0x000000ffffa0c224 */ /* 0x000fe200078e0aa0 */
[----:B------:R-:W-:Y:S01]  /*5ff0*/  ISETP.GE.AND P3, PT, R219, RZ, PT ;  /* 0x000000ffdb00720c */ /* 0x000fe20003f66270 */
[----:B------:R-:W-:Y:S01]  /*6000*/  IMAD.MOV.U32 R217, RZ, RZ, R163 ;  /* 0x000000ffffd97224 */ /* 0x000fe200078e00a3 */
[----:B------:R-:W-:Y:S01]  /*6010*/  PRMT R186, RZ, 0x7610, R186 ;  /* 0x00007610ffba7816 */ /* 0x000fe200000000ba */
[----:B------:R-:W-:Y:S01]  /*6020*/  IMAD.MOV.U32 R219, RZ, RZ, R162 ;  /* 0x000000ffffdb7224 */ /* 0x000fe200078e00a2 */
[----:B------:R-:W-:Y:S01]  /*6030*/  ISETP.GE.AND P4, PT, R226, RZ, PT ;  /* 0x000000ffe200720c */ /* 0x000fe20003f86270 */
[----:B------:R-:W-:Y:S02]  /*6040*/  @P0 IMAD.MOV.U32 R162, RZ, RZ, R91 ;  /* 0x000000ffffa20224 */ /* 0x000fe400078e005b */
[----:B------:R-:W-:Y:S01]  /*6050*/  @P0 IMAD.MOV.U32 R163, RZ, RZ, R92 ;  /* 0x000000ffffa30224 */ /* 0x000fe200078e005c */
[----:B------:R-:W-:Y:S01]  /*6060*/  ISETP.GE.AND P6, PT, R224, RZ, PT ;  /* 0x000000ffe000720c */ /* 0x000fe20003fc6270 */
[----:B------:R-:W-:Y:S01]  /*6070*/  IMAD.MOV.U32 R211, RZ, RZ, R164 ;  /* 0x000000ffffd37224 */ /* 0x000fe200078e00a4 */
[----:B------:R-:W-:-:S02]  /*6080*/  LEA.HI R164, R100, 0x2e, RZ, 0x1a ;  /* 0x0000002e64a47811 */ /* 0x000fc400078fd0ff */
[----:B------:R0:W3:Y:S01]  /*6090*/  @P0 LDG.E.U8 R186, desc[UR20][R162.64] ;  /* 0x00000014a2ba0981 */ /* 0x0000e2000c1e1100 */
[----:B------:R-:W-:Y:S01]  /*60a0*/  PLOP3.LUT P0, PT, PT, PT, UP1, 0x80, 0x8 ;  /* 0x000000000008781c */ /* 0x000fe20003f0f018 */
[----:B------:R-:W-:Y:S01]  /*60b0*/  @!P2 IMAD.MOV R153, RZ, RZ, -R153 ;  /* 0x000000ffff99a224 */ /* 0x000fe200078e0a99 */
[----:B------:R-:W-:Y:S01]  /*60c0*/  ISETP.GE.AND P2, PT, R227, RZ, PT ;  /* 0x000000ffe300720c */ /* 0x000fe20003f46270 */
[----:B------:R-:W-:Y:S01]  /*60d0*/  IMAD.MOV.U32 R161, RZ, RZ, R94 ;  /* 0x000000ffffa17224 */ /* 0x000fe200078e005e */
[C---:B------:R-:W-:Y:S01]  /*60e0*/  ISETP.LT.AND P0, PT, R164.reuse, UR22, P0 ;  /* 0x00000016a4007c0c */ /* 0x040fe20008701270 */
[----:B------:R-:W-:Y:S02]  /*60f0*/  IMAD R94, R164, UR12, RZ ;  /* 0x0000000ca45e7c24 */ /* 0x000fe4000f8e02ff */
[----:B0-----:R-:W-:-:S04]  /*6100*/  IMAD.MOV.U32 R162, RZ, RZ, R93 ;  /* 0x000000ffffa27224 */ /* 0x001fc800078e005d */
[----:B------:R-:W-:Y:S01]  /*6110*/  @!P4 IMAD.MOV R162, RZ, RZ, -R162 ;  /* 0x000000ffffa2c224 */ /* 0x000fe200078e0aa2 */
[----:B------:R-:W-:Y:S01]  /*6120*/  IADD3 R93, P4, PT, R94, R137, RZ ;  /* 0x000000895e5d7210 */ /* 0x000fe20007f9e0ff */
[----:B------:R-:W-:Y:S01]  /*6130*/  @!P6 IMAD.MOV R152, RZ, RZ, -R152 ;  /* 0x000000ffff98e224 */ /* 0x000fe200078e0a98 */
[----:B------:R-:W-:Y:S01]  /*6140*/  ISETP.GE.AND P6, PT, R230, RZ, PT ;  /* 0x000000ffe600720c */ /* 0x000fe20003fc6270 */
        /* <DEDUP_REMOVED lines=10> */
[----:B------:R-:W-:-:S03]  /*61f0*/  @!P6 IMAD.MOV R149, RZ, RZ, -R149 ;  /* 0x000000ffff95e224 */ /* 0x000fc600078e0a95 */
[----:B------:R0:W4:Y:S01]  /*6200*/  @P0 LDG.E.U8 R181, desc[UR20][R164.64] ;  /* 0x00000014a4b50981 */ /* 0x000122000c1e1100 */
[----:B------:R-:W-:Y:S01]  /*6210*/  PLOP3.LUT P0, PT, PT, PT, UP1, 0x80, 0x8 ;  /* 0x000000000008781c */ /* 0x000fe20003f0f018 */
[----:B------:R-:W-:Y:S01]  /*6220*/  @!P3 IMAD.MOV R151, RZ, RZ, -R151 ;  /* 0x000000ffff97b224 */ /* 0x000fe200078e0a97 */
[----:B------:R-:W-:Y:S01]  /*6230*/  ISETP.GE.AND P6, PT, R237, RZ, PT ;  /* 0x000000ffed00720c */ /* 0x000fe20003fc6270 */
[----:B------:R-:W-:Y:S01]  /*6240*/  IMAD.MOV.U32 R163, RZ, RZ, R96 ;  /* 0x000000ffffa37224 */ /* 0x000fe200078e0060 */
[----:B------:R-:W-:Y:S01]  /*6250*/  ISETP.GE.AND P3, PT, R233, RZ, PT ;  /* 0x000000ffe900720c */ /* 0x000fe20003f66270 */
[C---:B------:R-:W-:Y:S01]  /*6260*/  IMAD R96, R220.reuse, UR12, RZ ;  /* 0x0000000cdc607c24 */ /* 0x040fe2000f8e02ff */
[----:B------:R-:W-:Y:S01]  /*6270*/  ISETP.LT.AND P0, PT, R220, UR22, P0 ;  /* 0x00000016dc007c0c */ /* 0x000fe20008701270 */
[----:B0-----:R-:W-:-:S04]  /*6280*/  IMAD.MOV.U32 R164, RZ, RZ, R95 ;  /* 0x000000ffffa47224 */ /* 0x001fc800078e005f */
[----:B------:R-:W-:Y:S01]  /*6290*/  @!P2 IMAD.MOV R164, RZ, RZ, -R164 ;  /* 0x000000ffffa4a224 */ /* 0x000fe200078e0aa4 */
[----:B------:R-:W-:Y:S01]  /*62a0*/  IADD3 R95, P2, PT, R96, R137, RZ ;  /* 0x00000089605f7210 */ /* 0x000fe20007f5e0ff */
[----:B------:R-:W-:-:S03]  /*62b0*/  IMAD.MOV.U32 R224, RZ, RZ, R219 ;  /* 0x000000ffffe07224 */ /* 0x000fc600078e00db */
[----:B------:R-:W-:Y:S01]  /*62c0*/  LEA.HI.X.SX32 R96, R96, R136, 0x1, P2 ;  /* 0x0000008860607211 */ /* 0x000fe200010f0eff */
[----:B------:R-:W-:Y:S01]  /*62d0*/  IMAD.MOV.U32 R221, RZ, RZ, R217 ;  /* 0x000000ffffdd7224 */ /* 0x000fe200078e00d9 */
[----:B------:R-:W-:Y:S01]  /*62e0*/  PRMT R175, RZ, 0x7610, R175 ;  /* 0x00007610ffaf7816 */ /* 0x000fe200000000af */
[----:B------:R-:W-:Y:S02]  /*62f0*/  IMAD.MOV.U32 R219, RZ, RZ, R209 ;  /* 0x000000ffffdb7224 */ /* 0x000fe400078e00d1 */
[----:B------:R-:W-:Y:S01]  /*6300*/  @!P6 IMAD.MOV R147, RZ, RZ, -R147 ;  /* 0x000000ffff93e224 */ /* 0x000fe200078e0a93 */
[----:B--2---:R-:W-:Y:S01]  /*6310*/  ISETP.GE.AND P6, PT, R240, RZ, PT ;  /* 0x000000fff000720c */ /* 0x004fe20003fc6270 */
[----:B------:R-:W-:Y:S01]  /*6320*/  @!P3 IMAD.MOV R150, RZ, RZ, -R150 ;  /* 0x000000ffff96b224 */ /* 0x000fe200078e0a96 */
[----:B------:R-:W-:Y:S01]  /*6330*/  ISETP.GE.AND P3, PT, R236, RZ, PT ;  /* 0x000000ffec00720c */ /* 0x000fe20003f66270 */
[----:B------:R-:W-:Y:S02]  /*6340*/  IMAD.MOV.U32 R217, RZ, RZ, R167 ;  /* 0x000000ffffd97224 */ /* 0x000fe400078e00a7 */
[----:B------:R-:W-:-:S02]  /*6350*/  IMAD.MOV.U32 R209, RZ, RZ, R166 ;  /* 0x000000ffffd17224 */ /* 0x000fc400078e00a6 */
[----:B------:R-:W-:Y:S02]  /*6360*/  @P0 IMAD.MOV.U32 R166, RZ, RZ, R95 ;  /* 0x000000ffffa60224 */ /* 0x000fe400078e005f */
[----:B------:R-:W-:Y:S01]  /*6370*/  @P0 IMAD.MOV.U32 R167, RZ, RZ, R96 ;  /* 0x000000ffffa70224 */ /* 0x000fe200078e0060 */
[C---:B------:R-:W-:Y:S01]  /*6380*/  LEA.HI R225, R100.reuse, 0x5e, RZ, 0x1a ;  /* 0x0000005e64e17811 */ /* 0x040fe200078fd0ff */
[----:B------:R-:W-:Y:S01]  /*6390*/  IMAD.MOV.U32 R220, RZ, RZ, R210 ;  /* 0x000000ffffdc7224 */ /* 0x000fe200078e00d2 */
[----:B------:R-:W-:Y:S02]  /*63a0*/  LEA.HI R210, R100, 0x4e, RZ, 0x1a ;  /* 0x0000004e64d27811 */ /* 0x000fe400078fd0ff */
[----:B------:R-:W-:Y:S01]  /*63b0*/  ISETP.GE.AND P5, PT, R229, RZ, PT ;  /* 0x000000ffe500720c */ /* 0x000fe20003fa6270 */
[----:B------:R0:W2:Y:S01]  /*63c0*/  @P0 LDG.E.U8 R175, desc[UR20][R166.64] ;  /* 0x00000014a6af0981 */ /* 0x0000a2000c1e1100 */
[----:B------:R-:W-:Y:S01]  /*63d0*/  PLOP3.LUT P0, PT, PT, PT, UP1, 0x80, 0x8 ;  /* 0x000000000008781c */ /* 0x000fe20003f0f018 */
[----:B------:R-:W-:-:S03]  /*63e0*/  IMAD R100, R225, UR12, RZ ;  /* 0x0000000ce1647c24 */ /* 0x000fc6000f8e02ff */
[C---:B------:R-:W-:Y:S01]  /*63f0*/  ISETP.LT.AND P0, PT, R210.reuse, UR22, P0 ;  /* 0x00000016d2007c0c */ /* 0x040fe20008701270 */
[----:B------:R-:W-:Y:S02]  /*6400*/  @!P6 IMAD.MOV R144, RZ, RZ, -R144 ;  /* 0x000000ffff90e224 */ /* 0x000fe400078e0a90 */
[----:B0-----:R-:W-:Y:S02]  /*6410*/  IMAD.MOV.U32 R166, RZ, RZ, R98 ;  /* 0x000000ffffa67224 */ /* 0x001fe400078e0062 */
[----:B------:R-:W-:Y:S02]  /*6420*/  IMAD R98, R210, UR12, RZ ;  /* 0x0000000cd2627c24 */ /* 0x000fe4000f8e02ff */
[----:B------:R-:W-:Y:S01]  /*6430*/  IMAD.MOV.U32 R167, RZ, RZ, R99 ;  /* 0x000000ffffa77224 */ /* 0x000fe200078e0063 */
[-C--:B------:R-:W-:Y:S01]  /*6440*/  IADD3 R99, P6, PT, R100, R137.reuse, RZ ;  /* 0x0000008964637210 */ /* 0x080fe20007fde0ff */
[----:B------:R-:W-:Y:S01]  /*6450*/  IMAD.MOV.U32 R165, RZ, RZ, R97 ;  /* 0x000000ffffa57224 */ /* 0x000fe200078e0061 */
[----:B------:R-:W-:Y:S01]  /*6460*/  ISETP.GE.AND P4, PT, R234, RZ, PT ;  /* 0x000000ffea00720c */ /* 0x000fe20003f86270 */
[----:B------:R-:W-:Y:S01]  /*6470*/  @!P3 IMAD.MOV R148, RZ, RZ, -R148 ;  /* 0x000000ffff94b224 */ /* 0x000fe200078e0a94 */
[----:B------:R-:W-:Y:S01]  /*6480*/  IADD3 R97, P3, PT, R98, R137, RZ ;  /* 0x0000008962617210 */ /* 0x000fe20007f7e0ff */
[----:B------:R-:W-:Y:S01]  /*6490*/  @!P5 IMAD.MOV R163, RZ, RZ, -R163 ;  /* 0x000000ffffa3d224 */ /* 0x000fe200078e0aa3 */
[----:B------:R-:W-:-:S02]  /*64a0*/  LEA.HI.X.SX32 R100, R100, R136, 0x1, P6 ;  /* 0x0000008864647211 */ /* 0x000fc400030f0eff */
[----:B------:R-:W-:Y:S02]  /*64b0*/  LEA.HI.X.SX32 R98, R98, R136, 0x1, P3 ;  /* 0x0000008862627211 */ /* 0x000fe400018f0eff */
[----:B------:R-:W-:Y:S02]  /*64c0*/  ISETP.GE.AND P6, PT, R206, RZ, PT ;  /* 0x000000ffce00720c */ /* 0x000fe40003fc6270 */
[----:B------:R-:W-:Y:S01]  /*64d0*/  ISETP.GE.AND P5, PT, R235, RZ, PT ;  /* 0x000000ffeb00720c */ /* 0x000fe20003fa6270 */
[----:B------:R-:W0:Y:S01]  /*64e0*/  S2R R206, SR_TID.X ;  /* 0x0000000000ce7919 */ /* 0x000e220000002100 */
[----:B------:R-:W-:Y:S01]  /*64f0*/  IMAD.MOV.U32 R222, RZ, RZ, R211 ;  /* 0x000000ffffde7224 */ /* 0x000fe200078e00d3 */
[----:B------:R-:W-:Y:S01]  /*6500*/  PRMT R24, RZ, 0x7610, R24 ;  /* 0x00007610ff187816 */ /* 0x000fe20000000018 */
[----:B------:R-:W-:Y:S02]  /*6510*/  @P0 IMAD.MOV.U32 R210, RZ, RZ, R97 ;  /* 0x000000ffffd20224 */ /* 0x000fe400078e0061 */
[----:B------:R-:W-:-:S02]  /*6520*/  @P0 IMAD.MOV.U32 R211, RZ, RZ, R98 ;  /* 0x000000ffffd30224 */ /* 0x000fc400078e0062 */
[----:B------:R-:W-:Y:S01]  /*6530*/  @!P4 IMAD.MOV R165, RZ, RZ, -R165 ;  /* 0x000000ffffa5c224 */ /* 0x000fe200078e0aa5 */
[----:B------:R-:W-:Y:S02]  /*6540*/  ISETP.GE.AND P4, PT, R239, RZ, PT ;  /* 0x000000ffef00720c */ /* 0x000fe40003f86270 */
[----:B------:R1:W2:Y:S01]  /*6550*/  @P0 LDG.E.U8 R24, desc[UR20][R210.64] ;  /* 0x00000014d2180981 */ /* 0x0002a2000c1e1100 */
[----:B------:R-:W-:Y:S01]  /*6560*/  PLOP3.LUT P0, PT, PT, PT, UP1, 0x80, 0x8 ;  /* 0x000000000008781c */ /* 0x000fe20003f0f018 */
[----:B------:R-:W-:Y:S01]  /*6570*/  @!P5 IMAD.MOV R166, RZ, RZ, -R166 ;  /* 0x000000ffffa6d224 */ /* 0x000fe200078e0aa6 */
[----:B------:R-:W-:Y:S02]  /*6580*/  ISETP.GE.AND P5, PT, R241, RZ, PT ;  /* 0x000000fff100720c */ /* 0x000fe40003fa6270 */
[----:B------:R-:W-:Y:S02]  /*6590*/  ISETP.LT.AND P0, PT, R225, UR22, P0 ;  /* 0x00000016e1007c0c */ /* 0x000fe40008701270 */
[----:B------:R-:W-:-:S04]  /*65a0*/  ISETP.GE.AND P3, PT, R242, RZ, PT ;  /* 0x000000fff200720c */ /* 0x000fc80003f66270 */
[----:B------:R-:W-:Y:S01]  /*65b0*/  @!P4 IMAD.MOV R167, RZ, RZ, -R167 ;  /* 0x000000ffffa7c224 */ /* 0x000fe200078e0aa7 */
[----:B------:R-:W-:Y:S02]  /*65c0*/  ISETP.GE.AND P4, PT, R245, RZ, PT ;  /* 0x000000fff500720c */ /* 0x000fe40003f86270 */
[----:B------:R-:W-:Y:S02]  /*65d0*/  PRMT R19, RZ, 0x7610, R19 ;  /* 0x00007610ff137816 */ /* 0x000fe40000000013 */
[----:B------:R-:W-:Y:S01]  /*65e0*/  @!P5 IMAD.MOV R145, RZ, RZ, -R145 ;  /* 0x000000ffff91d224 */ /* 0x000fe200078e0a91 */
[----:B------:R-:W-:Y:S01]  /*65f0*/  ISETP.GE.AND P5, PT, R244, RZ, PT ;  /* 0x000000fff400720c */ /* 0x000fe20003fa6270 */
[----:B-1----:R-:W-:Y:S02]  /*6600*/  @P0 IMAD.MOV.U32 R210, RZ, RZ, R99 ;  /* 0x000000ffffd20224 */ /* 0x002fe400078e0063 */
[----:B------:R-:W-:Y:S02]  /*6610*/  @P0 IMAD.MOV.U32 R211, RZ, RZ, R100 ;  /* 0x000000ffffd30224 */ /* 0x000fe400078e0064 */
[----:B------:R-:W-:Y:S01]  /*6620*/  @!P3 IMAD.MOV R140, RZ, RZ, -R140 ;  /* 0x000000ffff8cb224 */ /* 0x000fe200078e0a8c */
[----:B------:R-:W-:-:S02]  /*6630*/  ISETP.GE.AND P3, PT, R182, RZ, PT ;  /* 0x000000ffb600720c */ /* 0x000fc40003f66270 */
[----:B------:R1:W2:Y:S01]  /*6640*/  @P0 LDG.E.U8 R19, desc[UR20][R210.64] ;  /* 0x00000014d2130981 */ /* 0x0002a2000c1e1100 */
[----:B0-----:R-:W-:Y:S01]  /*6650*/  LEA.HI R226, R206, 0x6e, RZ, 0x1a ;  /* 0x0000006ecee27811 */ /* 0x001fe200078fd0ff */
[----:B------:R-:W-:Y:S02]  /*6660*/  IMAD.MOV.U32 R225, RZ, RZ, R180 ;  /* 0x000000ffffe17224 */ /* 0x000fe400078e00b4 */
[----:B------:R-:W-:Y:S01]  /*6670*/  @!P4 IMAD.MOV R142, RZ, RZ, -R142 ;  /* 0x000000ffff8ec224 */ /* 0x000fe200078e0a8e */
[----:B------:R-:W-:Y:S01]  /*6680*/  ISETP.GE.AND P4, PT, R203, RZ, PT ;  /* 0x000000ffcb00720c */ /* 0x000fe20003f86270 */
[----:B------:R-:W-:Y:S01]  /*6690*/  IMAD R180, R226, UR12, RZ ;  /* 0x0000000ce2b47c24 */ /* 0x000fe2000f8e02ff */
[----:B-1----:R-:W-:Y:S01]  /*66a0*/  LEA.HI R210, R206, 0x7e, RZ, 0x1a ;  /* 0x0000007eced27811 */ /* 0x002fe200078fd0ff */
[----:B------:R-:W-:-:S04]  /*66b0*/  @!P5 IMAD.MOV R143, RZ, RZ, -R143 ;  /* 0x000000ffff8fd224 */ /* 0x000fc800078e0a8f */
[----:B------:R-:W-:Y:S01]  /*66c0*/  IMAD R203, R210, UR12, RZ ;  /* 0x0000000cd2cb7c24 */ /* 0x000fe2000f8e02ff */
[----:B------:R-:W-:Y:S01]  /*66d0*/  IADD3 R182, P5, PT, R180, R137, RZ ;  /* 0x00000089b4b67210 */ /* 0x000fe20007fbe0ff */
[----:B------:R-:W-:-:S03]  /*66e0*/  @!P3 IMAD.MOV R139, RZ, RZ, -R139 ;  /* 0x000000ffff8bb224 */ /* 0x000fc600078e0a8b */
[C---:B------:R-:W-:Y:S02]  /*66f0*/  IADD3 R137, P3, PT, R203.reuse, R137, RZ ;  /* 0x00000089cb897210 */ /* 0x040fe40007f7e0ff */
[-C--:B------:R-:W-:Y:S02]  /*6700*/  LEA.HI.X.SX32 R180, R180, R136.reuse, 0x1, P5 ;  /* 0x00000088b4b47211 */ /* 0x080fe400028f0eff */
[----:B------:R-:W-:Y:S01]  /*6710*/  LEA.HI.X.SX32 R136, R203, R136, 0x1, P3 ;  /* 0x00000088cb887211 */ /* 0x000fe200018f0eff */
[----:B------:R0:W-:Y:S01]  /*6720*/  STL [R1+0x134], R137 ;  /* 0x0001348901007387 */ /* 0x0001e20000100800 */
[----:B------:R-:W-:-:S03]  /*6730*/  PLOP3.LUT P0, PT, PT, PT, UP1, 0x80, 0x8 ;  /* 0x000000000008781c */ /* 0x000fc60003f0f018 */
[----:B------:R1:W-:Y:S01]  /*6740*/  STL [R1+0x130], R136 ;  /* 0x0001308801007387 */ /* 0x0003e20000100800 */
[----:B------:R-:W-:Y:S01]  /*6750*/  ISETP.LT.AND P0, PT, R226, UR22, P0 ;  /* 0x00000016e2007c0c */ /* 0x000fe20008701270 */
[----:B------:R-:W-:Y:S02]  /*6760*/  IMAD.MOV.U32 R239, RZ, RZ, R224 ;  /* 0x000000ffffef7224 */ /* 0x000fe400078e00e0 */
[----:B------:R-:W2:Y:S01]  /*6770*/  LDL.LU R234, [R1+0x74] ;  /* 0x0000740001ea7983 */ /* 0x000ea20000300800 */
[----:B------:R-:W-:-:S03]  /*6780*/  IMAD.MOV.U32 R240, RZ, RZ, R222 ;  /* 0x000000fffff07224 */ /* 0x000fc600078e00de */
[----:B------:R-:W4:Y:S01]  /*6790*/  LDL.LU R230, [R1+0x70] ;  /* 0x0000700001e67983 */ /* 0x000f220000300800 */
[----:B------:R-:W-:-:S03]  /*67a0*/  IMAD.MOV.U32 R242, RZ, RZ, R220 ;  /* 0x000000fffff27224 */ /* 0x000fc600078e00dc */
[----:B------:R-:W4:Y:S04]  /*67b0*/  LDL.LU R226, [R1+0x6c] ;  /* 0x00006c0001e27983 */ /* 0x000f280000300800 */
[----:B------:R-:W4:Y:S04]  /*67c0*/  LDL.LU R224, [R1+0x68] ;  /* 0x0000680001e07983 */ /* 0x000f280000300800 */
[----:B------:R-:W4:Y:S04]  /*67d0*/  LDL.LU R222, [R1+0x64] ;  /* 0x0000640001de7983 */ /* 0x000f280000300800 */
[----:B------:R-:W4:Y:S01]  /*67e0*/  LDL.LU R220, [R1+0x60] ;  /* 0x0000600001dc7983 */ /* 0x000f220000300800 */
[----:B------:R-:W-:-:S13]  /*67f0*/  ISETP.GE.AND P2, PT, R238, RZ, PT ;  /* 0x000000ffee00720c */ /* 0x000fda0003f46270 */
[----:B------:R-:W-:Y:S01]  /*6800*/  @!P2 IMAD.MOV R146, RZ, RZ, -R146 ;  /* 0x000000ffff92a224 */ /* 0x000fe200078e0a92 */
[----:B------:R-:W-:Y:S02]  /*6810*/  ISETP.GE.AND P2, PT, R243, RZ, PT ;  /* 0x000000fff300720c */ /* 0x000fe40003f46270 */
[----:B------:R-:W-:Y:S01]  /*6820*/  ISETP.GE.AND P5, PT, R205, RZ, PT ;  /* 0x000000ffcd00720c */ /* 0x000fe20003fa6270 */
[----:B------:R-:W-:Y:S01]  /*6830*/  @P0 IMAD.MOV.U32 R205, RZ, RZ, R180 ;  /* 0x000000ffffcd0224 */ /* 0x000fe200078e00b4 */
[----:B------:R-:W-:-:S09]  /*6840*/  PRMT R21, RZ, 0x7610, R21 ;  /* 0x00007610ff157816 */ /* 0x000fd20000000015 */
[----:B------:R-:W-:Y:S01]  /*6850*/  @!P2 IMAD.MOV R141, RZ, RZ, -R141 ;  /* 0x000000ffff8da224 */ /* 0x000fe200078e0a8d */
[----:B------:R-:W-:Y:S01]  /*6860*/  ISETP.GE.AND P2, PT, R204, RZ, PT ;  /* 0x000000ffcc00720c */ /* 0x000fe20003f46270 */
[----:B------:R-:W-:-:S05]  /*6870*/  @P0 IMAD.MOV.U32 R204, RZ, RZ, R182 ;  /* 0x000000ffffcc0224 */ /* 0x000fca00078e00b6 */
[----:B------:R-:W4:Y:S01]  /*6880*/  @P0 LDG.E.U8 R21, desc[UR20][R204.64] ;  /* 0x00000014cc150981 */ /* 0x000f22000c1e1100 */
[----:B------:R-:W-:-:S04]  /*6890*/  PLOP3.LUT P0, PT, PT, PT, UP1, 0x80, 0x8 ;  /* 0x000000000008781c */ /* 0x000fc80003f0f018 */
[----:B------:R-:W-:Y:S01]  /*68a0*/  ISETP.LT.AND P0, PT, R210, UR22, P0 ;  /* 0x00000016d2007c0c */ /* 0x000fe20008701270 */
[----:B------:R-:W-:-:S04]  /*68b0*/  @!UP2 UIADD3 UR4, UPT, UPT, -UR7, 0x100000, URZ ;  /* 0x001000000704a890 */ /* 0x000fc8000fffe1ff */
[----:B------:R-:W-:Y:S02]  /*68c0*/  @!UP2 USHF.L.U32 UR5, UR4, 0xb, URZ ;  /* 0x0000000b0405a899 */ /* 0x000fe400080006ff */
[----:B------:R-:W-:Y:S01]  /*68d0*/  @!UP2 USHF.L.U32 UR4, UR4, 0x1, URZ ;  /* 0x000000010404a899 */ /* 0x000fe200080006ff */
[----:B------:R-:W-:-:S05]  /*68e0*/  PRMT R238, RZ, 0x7610, R238 ;  /* 0x00007610ffee7816 */ /* 0x000fca00000000ee */
[----:B0-----:R-:W-:-:S04]  /*68f0*/  @P0 LOP3.LUT R137, R137, R136, RZ, 0x3c, !PT ;  /* 0x0000008889890212 */ /* 0x001fc800078e3cff */
[----:B-1----:R-:W-:-:S04]  /*6900*/  @P0 LOP3.LUT R136, R137, R136, RZ, 0x3c, !PT ;  /* 0x0000008889880212 */ /* 0x002fc800078e3cff */
[----:B------:R-:W-:Y:S01]  /*6910*/  @P0 LOP3.LUT R137, R137, R136, RZ, 0x3c, !PT ;  /* 0x0000008889890212 */ /* 0x000fe200078e3cff */
[----:B------:R-:W-:Y:S01]  /*6920*/  VOTEU.ALL UP3, P1 ;  /* 0x0000000000ff7886 */ /* 0x000fe20000860000 */
[----:B------:R-:W-:-:S03]  /*6930*/  IMAD.MOV.U32 R244, RZ, RZ, R209 ;  /* 0x000000fffff47224 */ /* 0x000fc600078e00d1 */
[----:B------:R0:W4:Y:S01]  /*6940*/  @P0 LDG.E.U8 R238, desc[UR20][R136.64] ;  /* 0x0000001488ee0981 */ /* 0x000122000c1e1100 */
[----:B------:R-:W-:Y:S01]  /*6950*/  IMAD.MOV.U32 R245, RZ, RZ, R217 ;  /* 0x000000fffff57224 */ /* 0x000fe200078e00d9 */
[----:B------:R1:W2:Y:S01]  /*6960*/  @!UP3 SYNCS.EXCH.64 URZ, [UR9+0x8008], UR4 ;  /* 0x0080080409ffb5b2 */ /* 0x0002a20008000100 */
[----:B------:R-:W-:Y:S02]  /*6970*/  IMAD.MOV.U32 R243, RZ, RZ, R219 ;  /* 0x000000fffff37224 */ /* 0x000fe400078e00db */
[----:B------:R-:W-:Y:S01]  /*6980*/  IMAD.MOV.U32 R241, RZ, RZ, R221 ;  /* 0x000000fffff17224 */ /* 0x000fe200078e00dd */
[----:B0-----:R-:W-:Y:S01]  /*6990*/  LOP3.LUT R137, R206, 0x7f, RZ, 0xc0, !PT ;  /* 0x0000007fce897812 */ /* 0x001fe200078ec0ff */
[----:B------:R-:W-:Y:S01]  /*69a0*/  IMAD.MOV.U32 R236, RZ, RZ, R225 ;  /* 0x000000ffffec7224 */ /* 0x000fe200078e00e1 */
[----:B------:R-:W-:Y:S01]  /*69b0*/  ISETP.GE.AND P3, PT, R208, RZ, PT ;  /* 0x000000ffd000720c */ /* 0x000fe20003f66270 */
[----:B------:R-:W-:Y:S01]  /*69c0*/  @!P6 IMAD.MOV R138, RZ, RZ, -R138 ;  /* 0x000000ffff8ae224 */ /* 0x000fe200078e0a8a */
[----:B------:R-:W-:Y:S01]  /*69d0*/  ISETP.GE.AND P0, PT, R213, RZ, PT ;  /* 0x000000ffd500720c */ /* 0x000fe20003f06270 */
[----:B------:R-:W-:Y:S01]  /*69e0*/  STS.U8 [R137+UR9], R244 ;  /* 0x000000f489007988 */ /* 0x000fe20008000009 */
[----:B------:R-:W-:Y:S01]  /*69f0*/  @!P2 IMAD.MOV R111, RZ, RZ, -R111 ;  /* 0x000000ffff6fa224 */ /* 0x000fe200078e0a6f */
[----:B-1----:R-:W0:Y:S02]  /*6a00*/  LDCU UR4, c[0x0][0x3b0] ;  /* 0x00007600ff0477ac */ /* 0x002e240008000800 */
[----:B------:R-:W-:Y:S04]  /*6a10*/  STS.U8 [R137+UR9+0x200], R245 ;  /* 0x000200f589007988 */ /* 0x000fe80008000009 */
[----:B------:R-:W-:Y:S04]  /*6a20*/  STS.U8 [R137+UR9+0x400], R243 ;  /* 0x000400f389007988 */ /* 0x000fe80008000009 */
[----:B------:R-:W-:Y:S04]  /*6a30*/  STS.U8 [R137+UR9+0x600], R242 ;  /* 0x000600f289007988 */ /* 0x000fe80008000009 */
[----:B------:R-:W-:Y:S04]  /*6a40*/  STS.U8 [R137+UR9+0x800], R240 ;  /* 0x000800f089007988 */ /* 0x000fe80008000009 */
[----:B------:R-:W-:Y:S04]  /*6a50*/  STS.U8 [R137+UR9+0xa00], R241 ;  /* 0x000a00f189007988 */ /* 0x000fe80008000009 */
[----:B------:R-:W-:Y:S04]  /*6a60*/  STS.U8 [R137+UR9+0xc00], R239 ;  /* 0x000c00ef89007988 */ /* 0x000fe80008000009 */
[----:B------:R-:W-:Y:S01]  /*6a70*/  STS.U8 [R137+UR9+0xe00], R236 ;  /* 0x000e00ec89007988 */ /* 0x000fe20008000009 */
[----:B------:R-:W-:Y:S01]  /*6a80*/  @!P4 IMAD.MOV R110, RZ, RZ, -R110 ;  /* 0x000000ffff6ec224 */ /* 0x000fe200078e0a6e */
[----:B------:R-:W-:Y:S01]  /*6a90*/  ISETP.GE.AND P6, PT, R207, RZ, PT ;  /* 0x000000ffcf00720c */ /* 0x000fe20003fc6270 */
[----:B------:R-:W-:Y:S01]  /*6aa0*/  @!P5 IMAD.MOV R109, RZ, RZ, -R109 ;  /* 0x000000ffff6dd224 */ /* 0x000fe200078e0a6d */
[----:B------:R-:W-:Y:S01]  /*6ab0*/  ISETP.GE.AND P2, PT, R212, RZ, PT ;  /* 0x000000ffd400720c */ /* 0x000fe20003f46270 */
[----:B------:R-:W-:Y:S01]  /*6ac0*/  @!P3 IMAD.MOV R107, RZ, RZ, -R107 ;  /* 0x000000ffff6bb224 */ /* 0x000fe200078e0a6b */
[----:B------:R-:W-:-:S02]  /*6ad0*/  ISETP.GE.AND P4, PT, R215, RZ, PT ;  /* 0x000000ffd700720c */ /* 0x000fc40003f86270 */
[----:B------:R-:W-:Y:S02]  /*6ae0*/  ISETP.GE.AND P5, PT, R214, RZ, PT ;  /* 0x000000ffd600720c */ /* 0x000fe40003fa6270 */
[----:B------:R-:W-:Y:S01]  /*6af0*/  ISETP.GE.AND P3, PT, R216, RZ, PT ;  /* 0x000000ffd800720c */ /* 0x000fe20003f66270 */
[----:B------:R-:W-:Y:S01]  /*6b00*/  @!P0 IMAD.MOV R106, RZ, RZ, -R106 ;  /* 0x000000ffff6a8224 */ /* 0x000fe200078e0a6a */
[----:B---3--:R-:W-:Y:S02]  /*6b10*/  ISETP.NE.AND P0, PT, R101, RZ, PT ;  /* 0x000000ff6500720c */ /* 0x008fe40003f05270 */
[----:B------:R-:W-:Y:S01]  /*6b20*/  LOP3.LUT R101, RZ, R101, RZ, 0x33, !PT ;  /* 0x00000065ff657212 */ /* 0x000fe200078e33ff */
[----:B------:R-:W-:Y:S02]  /*6b30*/  @!P6 IMAD.MOV R108, RZ, RZ, -R108 ;  /* 0x000000ffff6ce224 */ /* 0x000fe400078e0a6c */
[----:B------:R-:W-:Y:S02]  /*6b40*/  @!P2 IMAD.MOV R105, RZ, RZ, -R105 ;  /* 0x000000ffff69a224 */ /* 0x000fe400078e0a69 */
[----:B------:R-:W-:-:S02]  /*6b50*/  @!P4 IMAD.MOV R104, RZ, RZ, -R104 ;  /* 0x000000ffff68c224 */ /* 0x000fc400078e0a68 */
[----:B------:R-:W-:Y:S02]  /*6b60*/  @!P5 IMAD.MOV R103, RZ, RZ, -R103 ;  /* 0x000000ffff67d224 */ /* 0x000fe400078e0a67 */
[----:B------:R-:W-:Y:S01]  /*6b70*/  @!P3 IMAD.MOV R102, RZ, RZ, -R102 ;  /* 0x000000ffff66b224 */ /* 0x000fe200078e0a66 */
[C---:B------:R-:W-:Y:S02]  /*6b80*/  SEL R136, R101.reuse, R112, !P0 ;  /* 0x0000007065887207 */ /* 0x040fe40004000000 */
[C---:B------:R-:W-:Y:S02]  /*6b90*/  SEL R114, R101.reuse, R114, !P0 ;  /* 0x0000007265727207 */ /* 0x040fe40004000000 */
[C---:B------:R-:W-:Y:S02]  /*6ba0*/  SEL R115, R101.reuse, R115, !P0 ;  /* 0x0000007365737207 */ /* 0x040fe40004000000 */
[C---:B------:R-:W-:Y:S02]  /*6bb0*/  SEL R203, R101.reuse, R116, !P0 ;  /* 0x0000007465cb7207 */ /* 0x040fe40004000000 */
[----:B------:R-:W-:-:S02]  /*6bc0*/  SEL R205, R101, R117, !P0 ;  /* 0x0000007565cd7207 */ /* 0x000fc40004000000 */
[C---:B------:R-:W-:Y:S02]  /*6bd0*/  SEL R207, R101.reuse, R118, !P0 ;  /* 0x0000007665cf7207 */ /* 0x040fe40004000000 */
        /* <DEDUP_REMOVED lines=44> */
[----:B------:R-:W-:Y:S01]  /*6ea0*/  SEL R143, R101, R143, !P0 ;  /* 0x0000008f658f7207 */ /* 0x000fe20004000000 */
[----:B--2---:R-:W-:Y:S04]  /*6eb0*/  STS.U8 [R137+UR9+0x1000], R234 ;  /* 0x001000ea89007988 */ /* 0x004fe80008000009 */
[----:B----4-:R-:W-:Y:S04]  /*6ec0*/  STS.U8 [R137+UR9+0x1200], R230 ;  /* 0x001200e689007988 */ /* 0x010fe80008000009 */
[----:B------:R-:W-:Y:S04]  /*6ed0*/  STS.U8 [R137+UR9+0x1400], R226 ;  /* 0x001400e289007988 */ /* 0x000fe80008000009 */
[----:B------:R-:W-:Y:S04]  /*6ee0*/  STS.U8 [R137+UR9+0x1600], R224 ;  /* 0x001600e089007988 */ /* 0x000fe80008000009 */
[----:B------:R-:W-:Y:S04]  /*6ef0*/  STS.U8 [R137+UR9+0x1800], R222 ;  /* 0x001800de89007988 */ /* 0x000fe80008000009 */
[----:B------:R-:W-:Y:S04]  /*6f00*/  STS.U8 [R137+UR9+0x1a00], R220 ;  /* 0x001a00dc89007988 */ /* 0x000fe80008000009 */
[----:B------:R1:W-:Y:S04]  /*6f10*/  STS.U8 [R137+UR9+0x1c00], R10 ;  /* 0x001c000a89007988 */ /* 0x0003e80008000009 */
[----:B------:R-:W-:Y:S01]  /*6f20*/  STS.U8 [R137+UR9+0x1e00], R173 ;  /* 0x001e00ad89007988 */ /* 0x000fe20008000009 */
[----:B-1----:R-:W-:-:S02]  /*6f30*/  LOP3.LUT R10, R137, 0x10, RZ, 0x3c, !PT ;  /* 0x00000010890a7812 */ /* 0x002fc400078e3cff */
[C---:B------:R-:W-:Y:S02]  /*6f40*/  SEL R138, R101.reuse, R138, !P0 ;  /* 0x0000008a658a7207 */ /* 0x040fe40004000000 */
[----:B------:R-:W-:Y:S01]  /*6f50*/  SEL R139, R101, R139, !P0 ;  /* 0x0000008b658b7207 */ /* 0x000fe20004000000 */
[----:B------:R-:W-:Y:S04]  /*6f60*/  STS.U8 [R10+UR9+0x80], R26 ;  /* 0x0000801a0a007988 */ /* 0x000fe80008000009 */
        /* <DEDUP_REMOVED lines=10> */
[----:B------:R1:W-:Y:S04]  /*7010*/  STS.U8 [R10+UR9+0x1680], R3 ;  /* 0x001680030a007988 */ /* 0x0003e80008000009 */
[----:B------:R-:W-:Y:S04]  /*7020*/  STS.U8 [R10+UR9+0x1880], R13 ;  /* 0x0018800d0a007988 */ /* 0x000fe80008000009 */
[----:B------:R-:W-:Y:S01]  /*7030*/  STS.U8 [R10+UR9+0x1a80], R12 ;  /* 0x001a800c0a007988 */ /* 0x000fe20008000009 */
[----:B-1----:R-:W-:-:S03]  /*7040*/  LOP3.LUT R3, R137, 0x20, RZ, 0x3c, !PT ;  /* 0x0000002089037812 */ /* 0x002fc600078e3cff */
        /* <DEDUP_REMOVED lines=17> */
[----:B------:R-:W-:Y:S01]  /*7160*/  STS.U8 [R3+UR9+0x1d00], R228 ;  /* 0x001d00e403007988 */ /* 0x000fe20008000009 */
[----:B------:R-:W-:-:S03]  /*7170*/  SEL R111, R101, R111, !P0 ;  /* 0x0000006f656f7207 */ /* 0x000fc60004000000 */
[----:B------:R-:W-:Y:S01]  /*7180*/  STS.U8 [R3+UR9+0x1f00], R223 ;  /* 0x001f00df03007988 */ /* 0x000fe20008000009 */
[----:B------:R-:W-:-:S03]  /*7190*/  SEL R110, R101, R110, !P0 ;  /* 0x0000006e656e7207 */ /* 0x000fc60004000000 */
[----:B------:R-:W-:Y:S01]  /*71a0*/  STS.U8 [R2+UR9+0x180], R218 ;  /* 0x000180da02007988 */ /* 0x000fe20008000009 */
[C---:B------:R-:W-:Y:S02]  /*71b0*/  SEL R109, R101.reuse, R109, !P0 ;  /* 0x0000006d656d7207 */ /* 0x040fe40004000000 */
[C---:B------:R-:W-:Y:S01]  /*71c0*/  SEL R108, R101.reuse, R108, !P0 ;  /* 0x0000006c656c7207 */ /* 0x040fe20004000000 */
[----:B------:R-:W-:Y:S01]  /*71d0*/  STS.U8 [R2+UR9+0x580], R202 ;  /* 0x000580ca02007988 */ /* 0x000fe20008000009 */
[C---:B------:R-:W-:Y:S02]  /*71e0*/  SEL R107, R101.reuse, R107, !P0 ;  /* 0x0000006b656b7207 */ /* 0x040fe40004000000 */
[C---:B------:R-:W-:Y:S01]  /*71f0*/  SEL R106, R101.reuse, R106, !P0 ;  /* 0x0000006a656a7207 */ /* 0x040fe20004000000 */
[----:B------:R-:W-:Y:S01]  /*7200*/  STS.U8 [R2+UR9+0x980], R201 ;  /* 0x000980c902007988 */ /* 0x000fe20008000009 */
[C---:B------:R-:W-:Y:S02]  /*7210*/  SEL R105, R101.reuse, R105, !P0 ;  /* 0x0000006965697207 */ /* 0x040fe40004000000 */
[C---:B------:R-:W-:Y:S01]  /*7220*/  SEL R104, R101.reuse, R104, !P0 ;  /* 0x0000006865687207 */ /* 0x040fe20004000000 */
[----:B------:R-:W-:Y:S01]  /*7230*/  STS.U8 [R2+UR9+0xd80], R200 ;  /* 0x000d80c802007988 */ /* 0x000fe20008000009 */
[----:B------:R-:W-:-:S02]  /*7240*/  SEL R103, R101, R103, !P0 ;  /* 0x0000006765677207 */ /* 0x000fc40004000000 */
[C---:B------:R-:W-:Y:S02]  /*7250*/  SEL R112, R101.reuse, R102, !P0 ;  /* 0x0000006665707207 */ /* 0x040fe40004000000 */
[----:B------:R-:W-:Y:S01]  /*7260*/  SEL R113, R101, R113, !P0 ;  /* 0x0000007165717207 */ /* 0x000fe20004000000 */
[----:B------:R-:W-:Y:S01]  /*7270*/  IMAD R101, R137, UR13, RZ ;  /* 0x0000000d89657c24 */ /* 0x000fe2000f8e02ff */
[----:B------:R0:W-:Y:S04]  /*7280*/  STS.U8 [R2+UR9+0x1180], R199 ;  /* 0x001180c702007988 */ /* 0x0001e80008000009 */
[----:B------:R-:W-:Y:S01]  /*7290*/  STS.U8 [R2+UR9+0x1580], R198 ;  /* 0x001580c602007988 */ /* 0x000fe20008000009 */
[----:B------:R-:W-:-:S03]  /*72a0*/  IADD3 R102, P0, PT, R101, UR18, RZ ;  /* 0x0000001265667c10 */ /* 0x000fc6000ff1e0ff */
[----:B------:R1:W-:Y:S01]  /*72b0*/  STS.U8 [R2+UR9+0x1980], R197 ;  /* 0x001980c502007988 */ /* 0x0003e20008000009 */
[----:B------:R-:W-:Y:S01]  /*72c0*/  LEA.HI.X.SX32 R101, R101, UR19, 0x1, P0 ;  /* 0x0000001365657c11 */ /* 0x000fe200080f0eff */
[----:B0-----:R-:W-:Y:S02]  /*72d0*/  IMAD R199, R114, UR4, RZ ;  /* 0x0000000472c77c24 */ /* 0x001fe4000f8e02ff */
[----:B------:R-:W-:Y:S01]  /*72e0*/  IMAD R201, R115, UR4, RZ ;  /* 0x0000000473c97c24 */ /* 0x000fe2000f8e02ff */
[----:B------:R-:W5:Y:S01]  /*72f0*/  LDL.LU R173, [R1+0x1a4] ;  /* 0x0001a40001ad7983 */ /* 0x000f620000300800 */
[----:B-1----:R-:W-:Y:S02]  /*7300*/  IMAD R197, R136, UR4, RZ ;  /* 0x0000000488c57c24 */ /* 0x002fe4000f8e02ff */
[----:B------:R-:W-:Y:S01]  /*7310*/  IMAD R203, R203, UR4, RZ ;  /* 0x00000004cbcb7c24 */ /* 0x000fe2000f8e02ff */
[-C--:B------:R-:W-:Y:S01]  /*7320*/  IADD3 R202, P4, PT, R201, R102.reuse, RZ ;  /* 0x00000066c9ca7210 */ /* 0x080fe20007f9e0ff */
[----:B------:R-:W-:Y:S01]  /*7330*/  IMAD R205, R205, UR4, RZ ;  /* 0x00000004cdcd7c24 */ /* 0x000fe2000f8e02ff */
[-C--:B------:R-:W-:Y:S01]  /*7340*/  IADD3 R198, P2, PT, R197, R102.reuse, RZ ;  /* 0x00000066c5c67210 */ /* 0x080fe20007f5e0ff */
[----:B------:R-:W-:Y:S01]  /*7350*/  IMAD R209, R209, UR4, RZ ;  /* 0x00000004d1d17c24 */ /* 0x000fe2000f8e02ff */
[-C--:B------:R-:W-:Y:S01]  /*7360*/  IADD3 R204, P3, PT, R203, R102.reuse, RZ ;  /* 0x00000066cbcc7210 */ /* 0x080fe20007f7e0ff */
[----:B------:R-:W-:Y:S01]  /*7370*/  IMAD R211, R211, UR4, RZ ;  /* 0x00000004d3d37c24 */ /* 0x000fe2000f8e02ff */
[-C--:B------:R-:W-:Y:S01]  /*7380*/  LEA.HI.X.SX32 R197, R197, R101.reuse, 0x1, P2 ;  /* 0x00000065c5c57211 */ /* 0x080fe200010f0eff */
[----:B------:R-:W-:Y:S01]  /*7390*/  IMAD R213, R213, UR4, RZ ;  /* 0x00000004d5d57c24 */ /* 0x000fe2000f8e02ff */
[-C--:B------:R-:W-:Y:S01]  /*73a0*/  IADD3 R200, P2, PT, R199, R102.reuse, RZ ;  /* 0x00000066c7c87210 */ /* 0x080fe20007f5e0ff */
[----:B------:R-:W-:Y:S01]  /*73b0*/  IMAD R207, R207, UR4, RZ ;  /* 0x00000004cfcf7c24 */ /* 0x000fe2000f8e02ff */
[-C--:B------:R-:W-:Y:S01]  /*73c0*/  LEA.HI.X.SX32 R201, R201, R101.reuse, 0x1, P4 ;  /* 0x00000065c9c97211 */ /* 0x080fe200020f0eff */
[----:B------:R-:W-:Y:S01]  /*73d0*/  IMAD R215, R215, UR4, RZ ;  /* 0x00000004d7d77c24 */ /* 0x000fe2000f8e02ff */
[-C--:B------:R-:W-:Y:S01]  /*73e0*/  LEA.HI.X.SX32 R199, R199, R101.reuse, 0x1, P2 ;  /* 0x00000065c7c77211 */ /* 0x080fe200010f0eff */
[----:B------:R-:W-:Y:S01]  /*73f0*/  IMAD R219, R219, UR4, RZ ;  /* 0x00000004dbdb7c24 */ /* 0x000fe2000f8e02ff */
[-C--:B------:R-:W-:Y:S01]  /*7400*/  LEA.HI.X.SX32 R203, R203, R101.reuse, 0x1, P3 ;  /* 0x00000065cbcb7211 */ /* 0x080fe200018f0eff */
[----:B------:R-:W-:Y:S01]  /*7410*/  IMAD R221, R221, UR4, RZ ;  /* 0x00000004dddd7c24 */ /* 0x000fe2000f8e02ff */
[-C--:B------:R-:W-:Y:S01]  /*7420*/  IADD3 R206, P6, PT, R205, R102.reuse, RZ ;  /* 0x00000066cdce7210 */ /* 0x080fe20007fde0ff */
        /* <DEDUP_REMOVED lines=27> */
[----:B------:R-:W-:Y:S01]  /*75e0*/  IADD3 R218, P5, PT, R217, R102, RZ ;  /* 0x00000066d9da7210 */ /* 0x000fe20007fbe0ff */
[----:B------:R-:W-:Y:S01]  /*75f0*/  IMAD R159, R159, UR4, RZ ;  /* 0x000000049f9f7c24 */ /* 0x000fe2000f8e02ff */
[-C--:B------:R-:W-:Y:S01]  /*7600*/  LEA.HI.X.SX32 R215, R215, R101.reuse, 0x1, P6 ;  /* 0x00000065d7d77211 */ /* 0x080fe200030f0eff */
[----:B------:R-:W-:Y:S01]  /*7610*/  IMAD R153, R153, UR4, RZ ;  /* 0x0000000499997c24 */ /* 0x000fe2000f8e02ff */
[-C--:B------:R-:W-:Y:S01]  /*7620*/  LEA.HI.X.SX32 R219, R219, R101.reuse, 0x1, P2 ;  /* 0x00000065dbdb7211 */ /* 0x080fe200010f0eff */
[----:B------:R-:W-:Y:S01]  /*7630*/  STS.U8 [R2+UR9+0x1d80], R192 ;  /* 0x001d80c002007988 */ /* 0x000fe20008000009 */
[----:B------:R-:W-:-:S02]  /*7640*/  LEA.HI.X.SX32 R221, R221, R101, 0x1, P4 ;  /* 0x00000065dddd7211 */ /* 0x000fc400020f0eff */
        /* <DEDUP_REMOVED lines=30> */
[----:B------:R-:W-:Y:S01]  /*7830*/  LEA.HI.X.SX32 R227, R227, R101, 0x1, P5 ;  /* 0x00000065e3e37211 */ /* 0x000fe200028f0eff */
[----:B------:R-:W-:Y:S01]  /*7840*/  STS.U8 [R2+UR9+0x380], R187 ;  /* 0x000380bb02007988 */ /* 0x000fe20008000009 */
[----:B------:R-:W-:-:S02]  /*7850*/  IADD3 R239, P5, PT, R237, R102, RZ ;  /* 0x00000066edef7210 */ /* 0x000fc40007fbe0ff */
[-C--:B------:R-:W-:Y:S01]  /*7860*/  LEA.HI.X.SX32 R235, R235, R101.reuse, 0x1, P6 ;  /* 0x00000065ebeb7211 */ /* 0x080fe200030f0eff */
[----:B------:R-:W-:Y:S01]  /*7870*/  IMAD R142, R142, UR4, RZ ;  /* 0x000000048e8e7c24 */ /* 0x000fe2000f8e02ff */
[-C--:B------:R-:W-:Y:S01]  /*7880*/  LEA.HI.X.SX32 R240, R134, R101.reuse, 0x1, P2 ;  /* 0x0000006586f07211 */ /* 0x080fe200010f0eff */
[----:B------:R-:W-:Y:S01]  /*7890*/  IMAD R162, R162, UR4, RZ ;  /* 0x00000004a2a27c24 */ /* 0x000fe2000f8e02ff */
[-C--:B------:R-:W-:Y:S01]  /*78a0*/  LEA.HI.X.SX32 R242, R135, R101.reuse, 0x1, P4 ;  /* 0x0000006587f27211 */ /* 0x080fe200020f0eff */
[----:B------:R-:W-:Y:S01]  /*78b0*/  IMAD R140, R140, UR4, RZ ;  /* 0x000000048c8c7c24 */ /* 0x000fe2000f8e02ff */
[-C--:B------:R-:W-:Y:S01]  /*78c0*/  LEA.HI.X.SX32 R244, R157, R101.reuse, 0x1, P3 ;  /* 0x000000659df47211 */ /* 0x080fe200018f0eff */
[----:B------:R-:W-:Y:S01]  /*78d0*/  STS.U8 [R2+UR9+0x780], R186 ;  /* 0x000780ba02007988 */ /* 0x000fe20008000009 */
[-C--:B------:R-:W-:Y:S02]  /*78e0*/  IADD3 R247, P6, PT, R158, R102.reuse, RZ ;  /* 0x000000669ef77210 */ /* 0x080fe40007fde0ff */
[-C--:B------:R-:W-:Y:S01]  /*78f0*/  IADD3 R251, P2, PT, R156, R102.reuse, RZ ;  /* 0x000000669cfb7210 */ /* 0x080fe20007f5e0ff */
[----:B------:R-:W-:Y:S01]  /*7900*/  IMAD R141, R141, UR4, RZ ;  /* 0x000000048d8d7c24 */ /* 0x000fe2000f8e02ff */
[-C--:B------:R-:W-:Y:S01]  /*7910*/  IADD3 R8, P4, PT, R159, R102.reuse, RZ ;  /* 0x000000669f087210 */ /* 0x080fe20007f9e0ff */
[----:B------:R-:W-:Y:S01]  /*7920*/  IMAD R139, R139, UR4, RZ ;  /* 0x000000048b8b7c24 */ /* 0x000fe2000f8e02ff */
[----:B------:R-:W-:Y:S01]  /*7930*/  IADD3 R4, P3, PT, R153, R102, RZ ;  /* 0x0000006699047210 */ /* 0x000fe20007f7e0ff */
[----:B------:R-:W-:Y:S01]  /*7940*/  STS.U8 [R2+UR9+0xb80], R181 ;  /* 0x000b80b502007988 */ /* 0x000fe20008000009 */
[----:B------:R-:W-:-:S02]  /*7950*/  LEA.HI.X.SX32 R237, R237, R101, 0x1, P5 ;  /* 0x00000065eded7211 */ /* 0x000fc400028f0eff */
[-C--:B------:R-:W-:Y:S01]  /*7960*/  IADD3 R249, P5, PT, R155, R102.reuse, RZ ;  /* 0x000000669bf97210 */ /* 0x080fe20007fbe0ff */
[----:B------:R0:W-:Y:S01]  /*7970*/  STS.U8 [R2+UR9+0xf80], R175 ;  /* 0x000f80af02007988 */ /* 0x0001e20008000009 */
[-C--:B------:R-:W-:Y:S02]  /*7980*/  LEA.HI.X.SX32 R246, R158, R101.reuse, 0x1, P6 ;  /* 0x000000659ef67211 */ /* 0x080fe400030f0eff */
        /* <DEDUP_REMOVED lines=8> */
[-C--:B0-----:R-:W-:Y:S01]  /*7a10*/  LEA.HI.X.SX32 R2, R153, R101.reuse, 0x1, P3 ;  /* 0x0000006599027211 */ /* 0x081fe200018f0eff */
        /* <DEDUP_REMOVED lines=21> */
[----:B------:R-:W-:Y:S01]  /*7b70*/  IADD3 R131, P3, PT, R164, R102, RZ ;  /* 0x00000066a4837210 */ /* 0x000fe20007f7e0ff */
[----:B------:R-:W-:Y:S01]  /*7b80*/  IMAD R112, R112, UR4, RZ ;  /* 0x0000000470707c24 */ /* 0x000fe2000f8e02ff */
[-C--:B------:R-:W-:Y:S01]  /*7b90*/  LEA.HI.X.SX32 R192, R154, R101.reuse, 0x1, P5 ;  /* 0x000000659ac07211 */ /* 0x080fe200028f0eff */
[----:B------:R-:W5:Y:S01]  /*7ba0*/  LDL.LU R26, [R1+0x1a0] ;  /* 0x0001a000011a7983 */ /* 0x000f620000300800 */
[----:B------:R-:W-:-:S02]  /*7bb0*/  LEA.HI.X.SX32 R154, R149, R101, 0x1, P2 ;  /* 0x00000065959a7211 */ /* 0x000fc400010f0eff */
[-C--:B------:R-:W-:Y:S01]  /*7bc0*/  LEA.HI.X.SX32 R126, R150, R101.reuse, 0x1, P4 ;  /* 0x00000065967e7211 */ /* 0x080fe200020f0eff */
[----:B------:R-:W5:Y:S01]  /*7bd0*/  LDL.LU R27, [R1+0x19c] ;  /* 0x00019c00011b7983 */ /* 0x000f620000300800 */
[-C--:B------:R-:W-:Y:S02]  /*7be0*/  LEA.HI.X.SX32 R132, R164, R101.reuse, 0x1, P3 ;  /* 0x00000065a4847211 */ /* 0x080fe400018f0eff */
[-C--:B------:R-:W-:Y:S01]  /*7bf0*/  IADD3 R6, P3, PT, R148, R102.reuse, RZ ;  /* 0x0000006694067210 */ /* 0x080fe20007f7e0ff */
[----:B------:R-:W5:Y:S01]  /*7c00*/  LDL.LU R23, [R1+0x198] ;  /* 0x0001980001177983 */ /* 0x000f620000300800 */
[-C--:B------:R-:W-:Y:S02]  /*7c10*/  IADD3 R149, P4, PT, R146, R102.reuse, RZ ;  /* 0x0000006692957210 */ /* 0x080fe40007f9e0ff */
[----:B------:R-:W-:Y:S01]  /*7c20*/  IADD3 R10, P2, PT, R147, R102, RZ ;  /* 0x00000066930a7210 */ /* 0x000fe20007f5e0ff */
[----:B------:R-:W5:Y:S01]  /*7c30*/  LDL.LU R25, [R1+0x194] ;  /* 0x0001940001197983 */ /* 0x000f620000300800 */
[----:B------:R-:W-:-:S02]  /*7c40*/  LEA.HI.X.SX32 R9, R148, R101, 0x1, P3 ;  /* 0x0000006594097211 */ /* 0x000fc400018f0eff */
[-C--:B------:R-:W-:Y:S01]  /*7c50*/  LEA.HI.X.SX32 R150, R146, R101.reuse, 0x1, P4 ;  /* 0x0000006592967211 */ /* 0x080fe200020f0eff */
[----:B------:R-:W5:Y:S01]  /*7c60*/  LDL.LU R22, [R1+0x190] ;  /* 0x0001900001167983 */ /* 0x000f620000300800 */
[-C--:B------:R-:W-:Y:S02]  /*7c70*/  IADD3 R136, P3, PT, R145, R102.reuse, RZ ;  /* 0x0000006691887210 */ /* 0x080fe40007f7e0ff */
[-C--:B------:R-:W-:Y:S02]  /*7c80*/  IADD3 R129, P4, PT, R144, R102.reuse, RZ ;  /* 0x0000006690817210 */ /* 0x080fe40007f9e0ff */
[-C--:B------:R-:W-:Y:S02]  /*7c90*/  LEA.HI.X.SX32 R13, R147, R101.reuse, 0x1, P2 ;  /* 0x00000065930d7211 */ /* 0x080fe400010f0eff */
[----:B------:R-:W-:Y:S02]  /*7ca0*/  IADD3 R159, P2, PT, R167, R102, RZ ;  /* 0x00000066a79f7210 */ /* 0x000fe40007f5e0ff */
[----:B------:R-:W-:-:S02]  /*7cb0*/  LEA.HI.X.SX32 R114, R145, R101, 0x1, P3 ;  /* 0x0000006591727211 */ /* 0x000fc400018f0eff */
[-C--:B------:R-:W-:Y:S02]  /*7cc0*/  LEA.HI.X.SX32 R130, R144, R101.reuse, 0x1, P4 ;  /* 0x0000006590827211 */ /* 0x080fe400020f0eff */
[-C--:B------:R-:W-:Y:S02]  /*7cd0*/  IADD3 R145, P4, PT, R142, R102.reuse, RZ ;  /* 0x000000668e917210 */ /* 0x080fe40007f9e0ff */
[----:B------:R-:W-:Y:S02]  /*7ce0*/  LEA.HI.X.SX32 R153, R167, R101, 0x1, P2 ;  /* 0x00000065a7997211 */ /* 0x000fe400010f0eff */
[-C--:B------:R-:W-:Y:S02]  /*7cf0*/  IADD3 R7, P6, PT, R162, R102.reuse, RZ ;  /* 0x00000066a2077210 */ /* 0x080fe40007fde0ff */
[-C--:B------:R-:W-:Y:S02]  /*7d00*/  IADD3 R118, P2, PT, R140, R102.reuse, RZ ;  /* 0x000000668c767210 */ /* 0x080fe40007f5e0ff */
[----:B------:R-:W-:-:S02]  /*7d10*/  IADD3 R14, P3, PT, R141, R102, RZ ;  /* 0x000000668d0e7210 */ /* 0x000fc40007f7e0ff */
[-C--:B------:R-:W-:Y:S02]  /*7d20*/  LEA.HI.X.SX32 R144, R142, R101.reuse, 0x1, P4 ;  /* 0x000000658e907211 */ /* 0x080fe400020f0eff */
[-C--:B------:R-:W-:Y:S02]  /*7d30*/  IADD3 R155, P4, PT, R139, R102.reuse, RZ ;  /* 0x000000668b9b7210 */ /* 0x080fe40007f9e0ff */
[----:B------:R-:W-:Y:S02]  /*7d40*/  PLOP3.LUT P0, PT, PT, PT, UP1, 0x80, 0x8 ;  /* 0x000000000008781c */ /* 0x000fe40003f0f018 */
[----:B------:R-:W-:Y:S02]  /*7d50*/  IADD3 R5, P5, PT, R163, R102, RZ ;  /* 0x00000066a3057210 */ /* 0x000fe40007fbe0ff */
[-C--:B------:R-:W-:Y:S02]  /*7d60*/  LEA.HI.X.SX32 R12, R162, R101.reuse, 0x1, P6 ;  /* 0x00000065a20c7211 */ /* 0x080fe400030f0eff */
[----:B------:R-:W-:-:S02]  /*7d70*/  LEA.HI.X.SX32 R119, R140, R101, 0x1, P2 ;  /* 0x000000658c777211 */ /* 0x000fc400010f0eff */
[-C--:B------:R-:W-:Y:S02]  /*7d80*/  LEA.HI.X.SX32 R141, R141, R101.reuse, 0x1, P3 ;  /* 0x000000658d8d7211 */ /* 0x080fe400018f0eff */
[-C--:B------:R-:W-:Y:S02]  /*7d90*/  IADD3 R147, P2, PT, R143, R102.reuse, RZ ;  /* 0x000000668f937210 */ /* 0x080fe40007f5e0ff */
[-C--:B------:R-:W-:Y:S02]  /*7da0*/  IADD3 R162, P3, PT, R138, R102.reuse, RZ ;  /* 0x000000668aa27210 */ /* 0x080fe40007f7e0ff */
[----:B------:R-:W-:Y:S02]  /*7db0*/  LEA.HI.X.SX32 R156, R139, R101, 0x1, P4 ;  /* 0x000000658b9c7211 */ /* 0x000fe400020f0eff */
[-C--:B------:R-:W-:Y:S02]  /*7dc0*/  IADD3 R120, P6, PT, R165, R102.reuse, RZ ;  /* 0x00000066a5787210 */ /* 0x080fe40007fde0ff */
[----:B------:R-:W-:-:S02]  /*7dd0*/  IADD3 R116, P4, PT, R109, R102, RZ ;  /* 0x000000666d747210 */ /* 0x000fc40007f9e0ff */
[----:B------:R-:W-:Y:S02]  /*7de0*/  ISETP.LT.AND P0, PT, R137, UR22, P0 ;  /* 0x0000001689007c0c */ /* 0x000fe40008701270 */
[-C--:B------:R-:W-:Y:S02]  /*7df0*/  LEA.HI.X.SX32 R3, R163, R101.reuse, 0x1, P5 ;  /* 0x00000065a3037211 */ /* 0x080fe400028f0eff */
[-C--:B------:R-:W-:Y:S02]  /*7e00*/  LEA.HI.X.SX32 R148, R143, R101.reuse, 0x1, P2 ;  /* 0x000000658f947211 */ /* 0x080fe400010f0eff */
[-C--:B------:R-:W-:Y:S02]  /*7e10*/  LEA.HI.X.SX32 R163, R138, R101.reuse, 0x1, P3 ;  /* 0x000000658aa37211 */ /* 0x080fe400018f0eff */
[----:B------:R-:W-:Y:S02]  /*7e20*/  IADD3 R17, P5, PT, R166, R102, RZ ;  /* 0x00000066a6117210 */ /* 0x000fe40007fbe0ff */
[----:B------:R-:W-:-:S02]  /*7e30*/  LEA.HI.X.SX32 R121, R165, R101, 0x1, P6 ;  /* 0x00000065a5797211 */ /* 0x000fc400030f0eff */
[-C--:B------:R-:W-:Y:S02]  /*7e40*/  IADD3 R181, P2, PT, R111, R102.reuse, RZ ;  /* 0x000000666fb57210 */ /* 0x080fe40007f5e0ff */
[-C--:B------:R-:W-:Y:S02]  /*7e50*/  IADD3 R127, P3, PT, R110, R102.reuse, RZ ;  /* 0x000000666e7f7210 */ /* 0x080fe40007f7e0ff */
[-C--:B------:R-:W-:Y:S02]  /*7e60*/  LEA.HI.X.SX32 R117, R109, R101.reuse, 0x1, P4 ;  /* 0x000000656d757211 */ /* 0x080fe400020f0eff */
[-C--:B------:R-:W-:Y:S02]  /*7e70*/  IADD3 R165, P4, PT, R106, R102.reuse, RZ ;  /* 0x000000666aa57210 */ /* 0x080fe40007f9e0ff */
[----:B------:R-:W-:Y:S02]  /*7e80*/  IADD3 R142, P6, PT, R113, R102, RZ ;  /* 0x00000066718e7210 */ /* 0x000fe40007fde0ff */
[----:B------:R-:W-:-:S02]  /*7e90*/  LEA.HI.X.SX32 R15, R166, R101, 0x1, P5 ;  /* 0x00000065a60f7211 */ /* 0x000fc400028f0eff */
[-C--:B------:R-:W-:Y:S02]  /*7ea0*/  LEA.HI.X.SX32 R175, R111, R101.reuse, 0x1, P2 ;  /* 0x000000656faf7211 */ /* 0x080fe400010f0eff */
[-C--:B------:R-:W-:Y:S02]  /*7eb0*/  LEA.HI.X.SX32 R128, R110, R101.reuse, 0x1, P3 ;  /* 0x000000656e807211 */ /* 0x080fe400018f0eff */
[-C--:B------:R-:W-:Y:S02]  /*7ec0*/  IADD3 R164, P2, PT, R108, R102.reuse, RZ ;  /* 0x000000666ca47210 */ /* 0x080fe40007f5e0ff */
[-C--:B------:R-:W-:Y:S02]  /*7ed0*/  IADD3 R146, P3, PT, R107, R102.reuse, RZ ;  /* 0x000000666b927210 */ /* 0x080fe40007f7e0ff */
[----:B------:R-:W-:Y:S02]  /*7ee0*/  LEA.HI.X.SX32 R166, R106, R101, 0x1, P4 ;  /* 0x000000656aa67211 */ /* 0x000fe400020f0eff */
[----:B------:R-:W-:-:S02]  /*7ef0*/  IADD3 R187, P4, PT, R103, R102, RZ ;  /* 0x0000006667bb7210 */ /* 0x000fc40007f9e0ff */
[-C--:B------:R-:W-:Y:S02]  /*7f00*/  LEA.HI.X.SX32 R143, R113, R101.reuse, 0x1, P6 ;  /* 0x00000065718f7211 */ /* 0x080fe400030f0eff */
[-C--:B------:R-:W-:Y:S02]  /*7f10*/  LEA.HI.X.SX32 R140, R108, R101.reuse, 0x1, P2 ;  /* 0x000000656c8c7211 */ /* 0x080fe400010f0eff */
[-C--:B------:R-:W-:Y:S02]  /*7f20*/  LEA.HI.X.SX32 R167, R107, R101.reuse, 0x1, P3 ;  /* 0x000000656ba77211 */ /* 0x080fe400018f0eff */
[-C--:B------:R-:W-:Y:S02]  /*7f30*/  IADD3 R151, P2, PT, R105, R102.reuse, RZ ;  /* 0x0000006669977210 */ /* 0x080fe40007f5e0ff */
[-C--:B------:R-:W-:Y:S02]  /*7f40*/  IADD3 R157, P3, PT, R104, R102.reuse, RZ ;  /* 0x00000066689d7210 */ /* 0x080fe40007f7e0ff */
[----:B------:R-:W-:Y:S01]  /*7f50*/  IADD3 R124, P5, PT, R112, R102, RZ ;  /* 0x00000066707c7210 */ /* 0x000fe20007fbe0ff */
[----:B------:R-:W-:Y:S01]  /*7f60*/  @P0 IMAD.MOV.U32 R102, RZ, RZ, R142 ;  /* 0x000000ffff660224 */ /* 0x000fe200078e008e */
[----:B------:R-:W-:Y:S01]  /*7f70*/  LEA.HI.X.SX32 R186, R103, R101, 0x1, P4 ;  /* 0x0000006567ba7211 */ /* 0x000fe200020f0eff */
[----:B------:R-:W-:Y:S01]  /*7f80*/  @P0 IMAD.MOV.U32 R103, RZ, RZ, R143 ;  /* 0x000000ffff670224 */ /* 0x000fe200078e008f */
[----:B------:R-:W-:-:S02]  /*7f90*/  PRMT R106, RZ, 0x7610, R106 ;  /* 0x00007610ff6a7816 */ /* 0x000fc4000000006a */
[-C--:B------:R-:W-:Y:S02]  /*7fa0*/  LEA.HI.X.SX32 R161, R105, R101.reuse, 0x1, P2 ;  /* 0x0000006569a17211 */ /* 0x080fe400010f0eff */
[-C--:B------:R-:W-:Y:S02]  /*7fb0*/  LEA.HI.X.SX32 R158, R104, R101.reuse, 0x1, P3 ;  /* 0x00000065689e7211 */ /* 0x080fe400018f0eff */
[----:B------:R-:W-:Y:S01]  /*7fc0*/  LEA.HI.X.SX32 R125, R112, R101, 0x1, P5 ;  /* 0x00000065707d7211 */ /* 0x000fe200028f0eff */
[----:B------:R0:W2:Y:S01]  /*7fd0*/  @P0 LDG.E.U8 R106, desc[UR20][R102.64] ;  /* 0x00000014666a0981 */ /* 0x0000a2000c1e1100 */
[----:B------:R-:W-:Y:S01]  /*7fe0*/  PRMT R101, RZ, 0x7610, R101 ;  /* 0x00007610ff657816 */ /* 0x000fe20000000065 */
[----:B0-----:R-:W-:Y:S02]  /*7ff0*/  @P0 IMAD.MOV.U32 R102, RZ, RZ, R198 ;  /* 0x000000ffff660224 */ /* 0x001fe400078e00c6 */
[----:B------:R-:W-:-:S05]  /*8000*/  @P0 IMAD.MOV.U32 R103, RZ, RZ, R197 ;  /* 0x000000ffff670224 */ /* 0x000fca00078e00c5 */
[----:B------:R0:W3:Y:S01]  /*8010*/  @P0 LDG.E.U8 R101, desc[UR20][R102.64] ;  /* 0x0000001466650981 */ /* 0x0000e2000c1e1100 */
[----:B------:R-:W-:Y:S02]  /*8020*/  @P0 IMAD.MOV.U32 R104, RZ, RZ, R214 ;  /* 0x000000ffff680224 */ /* 0x000fe400078e00d6 */
[----:B------:R-:W-:Y:S01]  /*8030*/  @P0 IMAD.MOV.U32 R105, RZ, RZ, R213 ;  /* 0x000000ffff690224 */ /* 0x000fe200078e00d5 */
[----:B0-----:R-:W-:-:S06]  /*8040*/  PRMT R102, RZ, 0x7610, R102 ;  /* 0x00007610ff667816 */ /* 0x001fcc0000000066 */
[----:B------:R0:W4:Y:S01]  /*8050*/  @P0 LDG.E.U8 R102, desc[UR20][R104.64] ;  /* 0x0000001468660981 */ /* 0x000122000c1e1100 */
[----:B------:R-:W-:-:S05]  /*8060*/  LOP3.LUT R152, R137, 0x30, RZ, 0x3c, !PT ;  /* 0x0000003089987812 */ /* 0x000fca00078e3cff */
[----:B------:R-:W-:Y:S04]  /*8070*/  STS.U8 [R152+UR9+0x1380], R24 ;  /* 0x0013801898007988 */ /* 0x000fe80008000009 */
[----:B------:R-:W-:Y:S04]  /*8080*/  STS.U8 [R152+UR9+0x1780], R19 ;  /* 0x0017801398007988 */ /* 0x000fe80008000009 */
[----:B------:R-:W-:Y:S01]  /*8090*/  STS.U8 [R152+UR9+0x1b80], R21 ;  /* 0x001b801598007988 */ /* 0x000fe20008000009 */
[----:B0-----:R-:W-:-:S03]  /*80a0*/  @P0 IMAD.MOV.U32 R104, RZ, RZ, R230 ;  /* 0x000000ffff680224 */ /* 0x001fc600078e00e6 */
[----:B------:R-:W-:Y:S01]  /*80b0*/  STS.U8 [R152+UR9+0x1f80], R238 ;  /* 0x001f80ee98007988 */ /* 0x000fe20008000009 */
[----:B------:R-:W-:-:S03]  /*80c0*/  @P0 IMAD.MOV.U32 R105, RZ, RZ, R229 ;  /* 0x000000ffff690224 */ /* 0x000fc600078e00e5 */
[----:B---3--:R0:W-:Y:S02]  /*80d0*/  STS.U8 [R137+UR9+0x2000], R101 ;  /* 0x0020006589007988 */ /* 0x0081e40008000009 */
[----:B0-----:R-:W-:-:S06]  /*80e0*/  PRMT R101, RZ, 0x7610, R101 ;  /* 0x00007610ff657816 */ /* 0x001fcc0000000065 */
[----:B------:R0:W3:Y:S04]  /*80f0*/  @P0 LDG.E.U8 R101, desc[UR20][R104.64] ;  /* 0x0000001468650981 */ /* 0x0000e8000c1e1100 */
[----:B----4-:R1:W-:Y:S01]  /*8100*/  STS.U8 [R137+UR9+0x2400], R102 ;  /* 0x0024006689007988 */ /* 0x0103e20008000009 */
[----:B0-----:R-:W-:Y:S02]  /*8110*/  @P0 IMAD.MOV.U32 R104, RZ, RZ, R247 ;  /* 0x000000ffff680224 */ /* 0x001fe400078e00f7 */
[----:B------:R-:W-:Y:S01]  /*8120*/  @P0 IMAD.MOV.U32 R105, RZ, RZ, R246 ;  /* 0x000000ffff690224 */ /* 0x000fe200078e00f6 */
[----:B-1----:R-:W-:-:S06]  /*8130*/  PRMT R102, RZ, 0x7610, R102 ;  /* 0x00007610ff667816 */ /* 0x002fcc0000000066 */
[----:B------:R0:W4:Y:S01]  /*8140*/  @P0 LDG.E.U8 R102, desc[UR20][R104.64] ;  /* 0x0000001468660981 */ /* 0x000122000c1e1100 */
[----:B------:R-:W-:Y:S01]  /*8150*/  PRMT R103, RZ, 0x7610, R103 ;  /* 0x00007610ff677816 */ /* 0x000fe20000000067 */
[----:B0-----:R-:W-:Y:S02]  /*8160*/  @P0 IMAD.MOV.U32 R104, RZ, RZ, R20 ;  /* 0x000000ffff680224 */ /* 0x001fe400078e0014 */
[----:B------:R-:W-:Y:S01]  /*8170*/  @P0 IMAD.MOV.U32 R105, RZ, RZ, R18 ;  /* 0x000000ffff690224 */ /* 0x000fe200078e0012 */
[----:B---3--:R0:W-:Y:S02]  /*8180*/  STS.U8 [R137+UR9+0x2800], R101 ;  /* 0x0028006589007988 */ /* 0x0081e40008000009 */
[----:B0-----:R-:W-:-:S06]  /*8190*/  PRMT R101, RZ, 0x7610, R101 ;  /* 0x00007610ff657816 */ /* 0x001fcc0000000065 */
[----:B------:R0:W3:Y:S04]  /*81a0*/  @P0 LDG.E.U8 R101, desc[UR20][R104.64] ;  /* 0x0000001468650981 */ /* 0x0000e8000c1e1100 */
[----:B----4-:R1:W-:Y:S01]  /*81b0*/  STS.U8 [R137+UR9+0x2c00], R102 ;  /* 0x002c006689007988 */ /* 0x0103e20008000009 */
[----:B0-----:R-:W-:Y:S02]  /*81c0*/  @P0 IMAD.MOV.U32 R104, RZ, RZ, R17 ;  /* 0x000000ffff680224 */ /* 0x001fe400078e0011 */
[----:B------:R-:W-:Y:S01]  /*81d0*/  @P0 IMAD.MOV.U32 R105, RZ, RZ, R15 ;  /* 0x000000ffff690224 */ /* 0x000fe200078e000f */
[----:B-1----:R-:W-:-:S04]  /*81e0*/  PRMT R102, RZ, 0x7610, R102 ;  /* 0x00007610ff667816 */ /* 0x002fc80000000066 */
[----:B------:R0:W4:Y:S02]  /*81f0*/  @P0 LDG.E.U8 R103, desc[UR20][R104.64] ;  /* 0x0000001468670981 */ /* 0x000124000c1e1100 */
[----:B0-----:R-:W-:Y:S02]  /*8200*/  @P0 IMAD.MOV.U32 R104, RZ, RZ, R14 ;  /* 0x000000ffff680224 */ /* 0x001fe400078e000e */
[----:B------:R-:W-:-:S05]  /*8210*/  @P0 IMAD.MOV.U32 R105, RZ, RZ, R141 ;  /* 0x000000ffff690224 */ /* 0x000fca00078e008d */
[----:B------:R0:W2:Y:S02]  /*8220*/  @P0 LDG.E.U8 R102, desc[UR20][R104.64] ;  /* 0x0000001468660981 */ /* 0x0000a4000c1e1100 */
[----:B0-----:R-:W-:Y:S02]  /*8230*/  @P0 IMAD.MOV.U32 R104, RZ, RZ, R164 ;  /* 0x000000ffff680224 */ /* 0x001fe400078e00a4 */
[----:B------:R-:W-:Y:S01]  /*8240*/  @P0 IMAD.MOV.U32 R105, RZ, RZ, R140 ;  /* 0x000000ffff690224 */ /* 0x000fe200078e008c */
[----:B------:R-:W-:Y:S04]  /*8250*/  STL [R1], R8 ;  /* 0x0000000801007387 */ /* 0x000fe80000100800 */
[----:B---3--:R0:W-:Y:S02]  /*8260*/  STS.U8 [R137+UR9+0x3000], R101 ;  /* 0x0030006589007988 */ /* 0x0081e40008000009 */
[----:B0-----:R-:W-:-:S06]  /*8270*/  PRMT R101, RZ, 0x7610, R101 ;  /* 0x00007610ff657816 */ /* 0x001fcc0000000065 */
[----:B------:R0:W3:Y:S04]  /*8280*/  @P0 LDG.E.U8 R101, desc[UR20][R104.64] ;  /* 0x0000001468650981 */ /* 0x0000e8000c1e1100 */
[----:B----4-:R-:W-:Y:S01]  /*8290*/  STS.U8 [R137+UR9+0x3400], R103 ;  /* 0x0034006789007988 */ /* 0x010fe20008000009 */
[----:B0-----:R-:W-:Y:S02]  /*82a0*/  @P0 IMAD.MOV.U32 R104, RZ, RZ, R200 ;  /* 0x000000ffff680224 */ /* 0x001fe400078e00c8 */
[----:B------:R-:W-:Y:S01]  /*82b0*/  @P0 IMAD.MOV.U32 R105, RZ, RZ, R199 ;  /* 0x000000ffff690224 */ /* 0x000fe200078e00c7 */
[----:B--2---:R0:W-:Y:S02]  /*82c0*/  STS.U8 [R137+UR9+0x3800], R102 ;  /* 0x0038006689007988 */ /* 0x0041e40008000009 */
[----:B0-----:R-:W-:-:S06]  /*82d0*/  PRMT R102, RZ, 0x7610, R102 ;  /* 0x00007610ff667816 */ /* 0x001fcc0000000066 */
[----:B------:R0:W2:Y:S04]  /*82e0*/  @P0 LDG.E.U8 R102, desc[UR20][R104.64] ;  /* 0x0000001468660981 */ /* 0x0000a8000c1e1100 */
[----:B------:R-:W-:Y:S04]  /*82f0*/  STL [R1+0x8], R4 ;  /* 0x0000080401007387 */ /* 0x000fe80000100800 */
        /* <DEDUP_REMOVED lines=53> */
[----:B------:R-:W-:Y:S01]  /*8650*/  STL [R1+0xd4], R128 ;  /* 0x0000d48001007387 */ /* 0x000fe20000100800 */
[----:B0-----:R-:W-:-:S03]  /*8660*/  @P0 IMAD.MOV.U32 R104, RZ, RZ, R216 ;  /* 0x000000ffff680224 */ /* 0x001fc600078e00d8 */
[----:B------:R-:W-:Y:S01]  /*8670*/  STL [R1+0xdc], R117 ;  /* 0x0000dc7501007387 */ /* 0x000fe20000100800 */
[----:B------:R-:W-:-:S03]  /*8680*/  @P0 IMAD.MOV.U32 R105, RZ, RZ, R215 ;  /* 0x000000ffff690224 */ /* 0x000fc600078e00d7 */
[----:B------:R0:W-:Y:S02]  /*8690*/  STL [R1+0xe8], R164 ;  /* 0x0000e8a401007387 */ /* 0x0001e40000100800 */
[----:B0-----:R-:W-:Y:S02]  /*86a0*/  LOP3.LUT R164, R137, 0x10, RZ, 0x3c, !PT ;  /* 0x0000001089a47812 */ /* 0x001fe400078e3cff */
[----:B---3--:R0:W-:Y:S02]  /*86b0*/  STS.U8 [R137+UR9+0x3c00], R101 ;  /* 0x003c006589007988 */ /* 0x0081e40008000009 */
[----:B0-----:R-:W-:-:S06]  /*86c0*/  PRMT R101, RZ, 0x7610, R101 ;  /* 0x00007610ff657816 */ /* 0x001fcc0000000065 */
[----:B------:R0:W3:Y:S02]  /*86d0*/  @P0 LDG.E.U8 R101, desc[UR20][R104.64] ;  /* 0x0000001468650981 */ /* 0x0000e4000c1e1100 */
[----:B0-----:R-:W-:Y:S02]  /*86e0*/  @P0 IMAD.MOV.U32 R104, RZ, RZ, R232 ;  /* 0x000000ffff680224 */ /* 0x001fe400078e00e8 */
[----:B------:R-:W-:Y:S01]  /*86f0*/  @P0 IMAD.MOV.U32 R105, RZ, RZ, R231 ;  /* 0x000000ffff690224 */ /* 0x000fe200078e00e7 */
[----:B--2---:R0:W-:Y:S02]  /*8700*/  STS.U8 [R164+UR9+0x2080], R102 ;  /* 0x00208066a4007988 */ /* 0x0041e40008000009 */
[----:B0-----:R-:W-:-:S06]  /*8710*/  PRMT R102, RZ, 0x7610, R102 ;  /* 0x00007610ff667816 */ /* 0x001fcc0000000066 */
[----:B------:R0:W2:Y:S02]  /*8720*/  @P0 LDG.E.U8 R102, desc[UR20][R104.64] ;  /* 0x0000001468660981 */ /* 0x0000a4000c1e1100 */
[----:B0-----:R-:W-:Y:S02]  /*8730*/  @P0 IMAD.MOV.U32 R104, RZ, RZ, R249 ;  /* 0x000000ffff680224 */ /* 0x001fe400078e00f9 */
[----:B------:R-:W-:Y:S01]  /*8740*/  @P0 IMAD.MOV.U32 R105, RZ, RZ, R248 ;  /* 0x000000ffff690224 */ /* 0x000fe200078e00f8 */
        /* <DEDUP_REMOVED lines=31> */
[----:B0-----:R-:W-:Y:S02]  /*8940*/  LOP3.LUT R164, R137, 0x20, RZ, 0x3c, !PT ;  /* 0x0000002089a47812 */ /* 0x001fe400078e3cff */
[----:B------:R-:W-:-:S06]  /*8950*/  PRMT R101, RZ, 0x7610, R101 ;  /* 0x00007610ff657816 */ /* 0x000fcc0000000065 */
        /* <DEDUP_REMOVED lines=75> */
[----:B------:R0:W2:Y:S01]  /*8e10*/  @P0 LDG.E.U8 R102, desc[UR20][R104.64] ;  /* 0x0000001468660981 */ /* 0x0000a2000c1e1100 */
[----:B------:R-:W-:Y:S01]  /*8e20*/  @P0 IMAD.MOV.U32 R103, RZ, RZ, R221 ;  /* 0x000000ffff670224 */ /* 0x000fe200078e00dd */
[----:B0-----:R-:W-:Y:S02]  /*8e30*/  LOP3.LUT R104, R137, 0x40, RZ, 0x3c, !PT ;  /* 0x0000004089687812 */ /* 0x001fe400078e3cff */
[----:B---3--:R0:W-:Y:S02]  /*8e40*/  STS.U8 [R152+UR9+0x3d80], R101 ;  /* 0x003d806598007988 */ /* 0x0081e40008000009 */
[----:B0-----:R-:W-:Y:S02]  /*8e50*/  PRMT R101, RZ, 0x7610, R101 ;  /* 0x00007610ff657816 */ /* 0x001fe40000000065 */
[----:B--2---:R0:W-:Y:S02]  /*8e60*/  STS.U8 [R104+UR9+0x2200], R102 ;  /* 0x0022006668007988 */ /* 0x0041e40008000009 */
[----:B0-----:R-:W-:-:S05]  /*8e70*/  @P0 IMAD.MOV.U32 R102, RZ, RZ, R222 ;  /* 0x000000ffff660224 */ /* 0x001fca00078e00de */
[----:B------:R0:W2:Y:S02]  /*8e80*/  @P0 LDG.E.U8 R101, desc[UR20][R102.64] ;  /* 0x0000001466650981 */ /* 0x0000a4000c1e1100 */
[----:B0-----:R-:W-:Y:S02]  /*8e90*/  @P0 IMAD.MOV.U32 R102, RZ, RZ, R239 ;  /* 0x000000ffff660224 */ /* 0x001fe400078e00ef */
[----:B------:R-:W-:Y:S01]  /*8ea0*/  @P0 IMAD.MOV.U32 R103, RZ, RZ, R237 ;  /* 0x000000ffff670224 */ /* 0x000fe200078e00ed */
[----:B--2---:R0:W-:Y:S02]  /*8eb0*/  STS.U8 [R104+UR9+0x2600], R101 ;  /* 0x0026006568007988 */ /* 0x0041e40008000009 */
[----:B0-----:R-:W-:-:S06]  /*8ec0*/  PRMT R101, RZ, 0x7610, R101 ;  /* 0x00007610ff657816 */ /* 0x001fcc0000000065 */
        /* <DEDUP_REMOVED lines=25> */
[----:B------:R0:W2:Y:S01]  /*9060*/  @P0 LDG.E.U8 R101, desc[UR20][R102.64] ;  /* 0x0000001466650981 */ /* 0x0000a2000c1e1100 */
[----:B------:R-:W-:Y:S01]  /*9070*/  @P0 IMAD.MOV.U32 R105, RZ, RZ, R207 ;  /* 0x000000ffff690224 */ /* 0x000fe200078e00cf */
[----:B0-----:R-:W-:Y:S02]  /*9080*/  PRMT R102, RZ, 0x7610, R102 ;  /* 0x00007610ff667816 */ /* 0x001fe40000000066 */
[----:B--2---:R0:W-:Y:S02]  /*9090*/  STS.U8 [R104+UR9+0x3e00], R101 ;  /* 0x003e006568007988 */ /* 0x0041e40008000009 */
[----:B0-----:R-:W-:-:S05]  /*90a0*/  @P0 IMAD.MOV.U32 R104, RZ, RZ, R208 ;  /* 0x000000ffff680224 */ /* 0x001fca00078e00d0 */
[----:B------:R-:W2:Y:S01]  /*90b0*/  @P0 LDG.E.U8 R102, desc[UR20][R104.64] ;  /* 0x0000001468660981 */ /* 0x000ea2000c1e1100 */
[----:B------:R-:W-:Y:S01]  /*90c0*/  LOP3.LUT R107, R137, 0x50, RZ, 0x3c, !PT ;  /* 0x00000050896b7812 */ /* 0x000fe200078e3cff */
[----:B------:R-:W-:Y:S01]  /*90d0*/  @P0 IMAD.MOV.U32 R103, RZ, RZ, R223 ;  /* 0x000000ffff670224 */ /* 0x000fe200078e00df */
[----:B------:R-:W-:-:S03]  /*90e0*/  PRMT R101, RZ, 0x7610, R101 ;  /* 0x00007610ff657816 */ /* 0x000fc60000000065 */
        /* <DEDUP_REMOVED lines=28> */
[----:B------:R-:W-:Y:S02]  /*92b0*/  @P0 IMAD.MOV.U32 R104, RZ, RZ, R210 ;  /* 0x000000ffff680224 */ /* 0x000fe400078e00d2 */
[----:B------:R-:W-:Y:S02]  /*92c0*/  @P0 IMAD.MOV.U32 R105, RZ, RZ, R209 ;  /* 0x000000ffff690224 */ /* 0x000fe400078e00d1 */
[----:B0-----:R-:W-:Y:S02]  /*92d0*/  @P0 IMAD.MOV.U32 R102, RZ, RZ, R187 ;  /* 0x000000ffff660224 */ /* 0x001fe400078e00bb */
[----:B------:R-:W-:Y:S01]  /*92e0*/  @P0 IMAD.MOV.U32 R103, RZ, RZ, R186 ;  /* 0x000000ffff670224 */ /* 0x000fe200078e00ba */
[----:B--2---:R0:W-:Y:S02]  /*92f0*/  STS.U8 [R107+UR9+0x3a80], R101 ;  /* 0x003a80656b007988 */ /* 0x0041e40008000009 */
[----:B0-----:R-:W-:-:S06]  /*9300*/  PRMT R101, RZ, 0x7610, R101 ;  /* 0x00007610ff657816 */ /* 0x001fcc0000000065 */
[----:B------:R0:W2:Y:S02]  /*9310*/  @P0 LDG.E.U8 R101, desc[UR20][R102.64] ;  /* 0x0000001466650981 */ /* 0x0000a4000c1e1100 */
[----:B0-----:R-:W-:-:S06]  /*9320*/  PRMT R102, RZ, 0x7610, R102 ;  /* 0x00007610ff667816 */ /* 0x001fcc0000000066 */
[----:B------:R-:W3:Y:S01]  /*9330*/  @P0 LDG.E.U8 R102, desc[UR20][R104.64] ;  /* 0x0000001468660981 */ /* 0x000ee2000c1e1100 */
[----:B------:R-:W-:-:S03]  /*9340*/  @P0 IMAD.MOV.U32 R103, RZ, RZ, R225 ;  /* 0x000000ffff670224 */ /* 0x000fc600078e00e1 */
[----:B--2---:R0:W-:Y:S02]  /*9350*/  STS.U8 [R107+UR9+0x3e80], R101 ;  /* 0x003e80656b007988 */ /* 0x0041e40008000009 */
[----:B0-----:R-:W-:Y:S02]  /*9360*/  LOP3.LUT R107, R137, 0x60, RZ, 0x3c, !PT ;  /* 0x00000060896b7812 */ /* 0x001fe400078e3cff */
[----:B------:R-:W-:-:S03]  /*9370*/  PRMT R101, RZ, 0x7610, R101 ;  /* 0x00007610ff657816 */ /* 0x000fc60000000065 */
[----:B---3--:R0:W-:Y:S02]  /*9380*/  STS.U8 [R107+UR9+0x2300], R102 ;  /* 0x002300666b007988 */ /* 0x0081e40008000009 */
        /* <DEDUP_REMOVED lines=40> */
[----:B------:R-:W-:Y:S04]  /*9610*/  STS.U8 [R107+UR9+0x3f80], R106 ;  /* 0x003f806a6b007988 */ /* 0x000fe80008000009 */
        /* <DEDUP_REMOVED lines=37> */
[----:B------:R0:W5:Y:S04]  /*9870*/  LDL.LU R24, [R1+0x18c] ;  /* 0x00018c0001187983 */ /* 0x0001680000300800 */
[----:B------:R-:W-:Y:S04]  /*9880*/  STL [R1+0x10c], R186 ;  /* 0x00010cba01007387 */ /* 0x000fe80000100800 */
[----:B------:R0:W5:Y:S04]  /*9890*/  LDL.LU R19, [R1+0x188] ;  /* 0x0001880001137983 */ /* 0x0001680000300800 */
[----:B------:R-:W-:Y:S04]  /*98a0*/  STL [R1+0x11c], R143 ;  /* 0x00011c8f01007387 */ /* 0x000fe80000100800 */
[----:B------:R-:W-:Y:S04]  /*98b0*/  STL [R1+0x114], R125 ;  /* 0x0001147d01007387 */ /* 0x000fe80000100800 */
[----:B------:R0:W5:Y:S04]  /*98c0*/  LDL.LU R21, [R1+0x184] ;  /* 0x0001840001157983 */ /* 0x0001680000300800 */
        /* <DEDUP_REMOVED lines=18> */
[----:B--2---:R1:W-:Y:S02]  /*99f0*/  STS.U8 [R107+UR9+0x3780], R101 ;  /* 0x003780656b007988 */ /* 0x0043e40008000009 */
[----:B-1----:R-:W-:-:S06]  /*9a00*/  PRMT R101, RZ, 0x7610, R101 ;  /* 0x00007610ff657816 */ /* 0x002fcc0000000065 */
[----:B------:R-:W2:Y:S01]  /*9a10*/  @P0 LDG.E.U8 R101, desc[UR20][R102.64] ;  /* 0x0000001466650981 */ /* 0x000ea2000c1e1100 */
[----:B------:R-:W-:-:S04]  /*9a20*/  UISETP.NE.U32.AND UP1, UPT, UR11, URZ, UPT ;  /* 0x000000ff0b00728c */ /* 0x000fc8000bf25070 */
[----:B------:R-:W-:Y:S02]  /*9a30*/  UISETP.LT.OR UP3, UPT, UR24, 0x80, UP1 ;  /* 0x000000801800788c */ /* 0x000fe40008f61670 */
[----:B------:R-:W-:Y:S01]  /*9a40*/  UISETP.GE.AND UP2, UPT, UR24, 0x100, UPT ;  /* 0x000001001800788c */ /* 0x000fe2000bf46270 */
[----:B--2---:R0:W-:Y:S01]  /*9a50*/  STS.U8 [R107+UR9+0x3b80], R101 ;  /* 0x003b80656b007988 */ /* 0x0041e20008000009 */
[----:B------:R1:W-:Y:S06]  /*9a60*/  MEMBAR.ALL.CTA ;  /* 0x0000000000007992 */ /* 0x0003ec0000008000 */
[----:B-1----:R-:W1:Y:S02]  /*9a70*/  FENCE.VIEW.ASYNC.S ;  /* 0x00000000000073c6 */ /* 0x002e640000000000 */
[----:B-1----:R-:W-:Y:S06]  /*9a80*/  BAR.SYNC.DEFER_BLOCKING 0x0 ;  /* 0x0000000000007b1d */ /* 0x002fec0000010000 */
[----:B------:R-:W-:Y:S05]  /*9a90*/  BRA.U UP3, `(.L_x_6) ;  /* 0x0000000103847547 */ /* 0x000fea000b800000 */
[----:B------:R-:W-:Y:S02]  /*9aa0*/  UIADD3 UR4, UPT, UPT, UR9, 0x2000, URZ ;  /* 0x0000200009047890 */ /* 0x000fe4000fffe0ff */
[----:B------:R-:W-:Y:S02]  /*9ab0*/  USHF.R.U32.HI UR14, URZ, 0x4, UR9 ;  /* 0x00000004ff0e7899 */ /* 0x000fe40008011609 */
[----:B------:R-:W-:Y:S02]  /*9ac0*/  USHF.R.U32.HI UR4, URZ, 0x4, UR4 ;  /* 0x00000004ff047899 */ /* 0x000fe40008011604 */
[----:B------:R-:W-:Y:S02]  /*9ad0*/  USGXT.U32 UR14, UR14, 0xe ;  /* 0x0000000e0e0e789a */ /* 0x000fe40008000000 */
[----:B------:R-:W-:Y:S02]  /*9ae0*/  USGXT.U32 UR16, UR4, 0xe ;  /* 0x0000000e0410789a */ /* 0x000fe40008000000 */
[----:B------:R-:W-:-:S02]  /*9af0*/  UIADD3 UR34, UP3, UPT, UR14, 0x80, URZ ;  /* 0x000000800e227890 */ /* 0x000fc4000ff7e0ff */
[----:B------:R-:W-:Y:S01]  /*9b00*/  UIADD3 UR32, UP4, UPT, UR16, 0x2, URZ ;  /* 0x0000000210207890 */ /* 0x000fe2000ff9e0ff */
[----:B------:R-:W-:Y:S01]  /*9b10*/  UMOV UR4, URZ ;  /* 0x000000ff00047c82 */ /* 0x000fe20008000000 */
[----:B------:R-:W-:Y:S01]  /*9b20*/  UMOV UR36, 0x0 ;  /* 0x0000000000247882 */ /* 0x000fe20000000000 */
[----:B------:R-:W-:Y:S02]  /*9b30*/  UIADD3.X UR35, UPT, UPT, UR4, -0x7fffbfe0, URZ, UP3, !UPT ;  /* 0x8000402004237890 */ /* 0x000fe40009ffe4ff */
[----:B------:R-:W-:Y:S02]  /*9b40*/  UIADD3.X UR33, UPT, UPT, UR4, 0x40004040, URZ, UP4, !UPT ;  /* 0x4000404004217890 */ /* 0x000fe4000a7fe4ff */
[----:B------:R-:W-:Y:S02]  /*9b50*/  UIADD3.64 UR18, UPT, UPT, UR34, 0x80, URZ ;  /* 0x0000008022127897 */ /* 0x000fe4000fffe0ff */
[----:B------:R-:W-:Y:S02]  /*9b60*/  UIADD3.64 UR26, UPT, UPT, UR32, 0x2, URZ ;  /* 0x00000002201a7897 */ /* 0x000fe4000fffe0ff */
[----:B------:R-:W-:-:S02]  /*9b70*/  UIADD3.64 UR28, UPT, UPT, UR34, 0x100, URZ ;  /* 0x00000100221c7897 */ /* 0x000fc4000fffe0ff */
[----:B------:R-:W-:Y:S01]  /*9b80*/  UIADD3.64 UR30, UPT, UPT, UR32, 0x4, URZ ;  /* 0x00000004201e7897 */ /* 0x000fe2000fffe0ff */
[----:B------:R-:W-:Y:S01]  /*9b90*/  UMOV UR37, 0x4108010 ;  /* 0x0410801000257882 */ /* 0x000fe20000000000 */
[----:B------:R-:W-:Y:S01]  /*9ba0*/  UMOV UR15, 0x80004020 ;  /* 0x80004020000f7882 */ /* 0x000fe20000000000 */
[----:B------:R-:W-:Y:S01]  /*9bb0*/  UMOV UR17, 0x40004040 ;  /* 0x4000404000117882 */ /* 0x000fe20000000000 */
[----:B------:R-:W-:Y:S01]  /*9bc0*/  UMOV UR38, 0x0 ;  /* 0x0000000000267882 */ /* 0x000fe20000000000 */
[----:B------:R-:W-:Y:S01]  /*9bd0*/  UMOV UR39, 0x4108010 ;  /* 0x0410801000277882 */ /* 0x000fe20000000000 */
[----:B------:R-:W-:Y:S01]  /*9be0*/  UMOV UR40, 0x0 ;  /* 0x0000000000287882 */ /* 0x000fe20000000000 */
[----:B------:R-:W-:Y:S01]  /*9bf0*/  UMOV UR41, 0x4108010 ;  /* 0x0410801000297882 */ /* 0x000fe20000000000 */
[----:B------:R-:W-:Y:S01]  /*9c00*/  UMOV UR4, UR6 ;  /* 0x0000000600047c82 */ /* 0x000fe20008000000 */
[----:B------:R-:W-:Y:S01]  /*9c10*/  UMOV UR5, URZ ;  /* 0x000000ff00057c82 */ /* 0x000fe20008000000 */
[----:B------:R1:W-:Y:S01]  /*9c20*/  UTCQMMA gdesc[UR14], gdesc[UR16], tmem[UR8], tmem[UR36], idesc[UR37], !UPT ;  /* 0x00ff24100e0075ea */ /* 0x0003e2000f800308 */
[----:B------:R-:W-:Y:S01]  /*9c30*/  UMOV UR42, 0x0 ;  /* 0x00000000002a7882 */ /* 0x000fe20000000000 */
[----:B------:R-:W-:Y:S01]  /*9c40*/  UMOV UR43, 0x4108010 ;  /* 0x04108010002b7882 */ /* 0x000fe20000000000 */
[----:B------:R1:W-:Y:S01]  /*9c50*/  UTCQMMA gdesc[UR34], gdesc[UR32], tmem[UR8], tmem[UR38], idesc[UR39], UPT ;  /* 0x00ff2620220075ea */ /* 0x0003e2000b800308 */
[----:B------:R-:W-:Y:S01]  /*9c60*/  UMOV UR4, UR4 ;  /* 0x0000000400047c82 */ /* 0x000fe20008000000 */
[----:B------:R1:W-:Y:S01]  /*9c70*/  UTCQMMA gdesc[UR18], gdesc[UR26], tmem[UR8], tmem[UR40], idesc[UR41], UPT ;  /* 0x00ff281a120075ea */ /* 0x0003e2000b800308 */
[----:B------:R1:W-:Y:S01]  /*9c80*/  UTCQMMA gdesc[UR28], gdesc[UR30], tmem[UR8], tmem[UR42], idesc[UR43], UPT ;  /* 0x00ff2a1e1c0075ea */ /* 0x0003e2000b800308 */
[----:B------:R1:W-:Y:S01]  /*9c90*/  UTCBAR [UR4], URZ ;  /* 0x000000ff040073e9 */ /* 0x0003e200080000ff */
[----:B------:R-:W-:Y:S01]  /*9ca0*/  NOP ;  /* 0x0000000000007918 */ /* 0x000fe20000000000 */
.L_x_6:
[----:B-1----:R-:W-:Y:S01]  /*9cb0*/  UMOV UR4, URZ ;  /* 0x000000ff00047c82 */ /* 0x002fe20008000000 */
[----:B------:R-:W-:Y:S05]  /*9cc0*/  BRA.U !UP2, `(.L_x_7) ;  /* 0x0000005d0a847547 */ /* 0x000fea000b800000 */
[----:B------:R-:W-:Y:S01]  /*9cd0*/  USHF.L.U32 UR11, UR12, 0x7, URZ ;  /* 0x000000070c0b7899 */ /* 0x000fe200080006ff */
[----:B0-----:R-:W-:Y:S01]  /*9ce0*/  IMAD.MOV.U32 R101, RZ, RZ, RZ ;  /* 0x000000ffff657224 */ /* 0x001fe200078e00ff */
[----:B------:R-:W-:Y:S02]  /*9cf0*/  USHF.L.U32 UR18, UR13, 0x7, URZ ;  /* 0x000000070d127899 */ /* 0x000fe400080006ff */
[----:B------:R-:W-:Y:S02]  /*9d00*/  USHF.R.S32.HI UR7, URZ, 0x1f, UR24 ;  /* 0x0000001fff077899 */ /* 0x000fe40008011418 */
[----:B------:R-:W-:Y:S02]  /*9d10*/  UIADD3 UR12, UPT, UPT, UR9, 0x4000, URZ ;  /* 0x00004000090c7890 */ /* 0x000fe4000fffe0ff */
[----:B------:R-:W-:Y:S02]  /*9d20*/  UIADD3 UR13, UPT, UPT, UR9, 0x6000, URZ ;  /* 0x00006000090d7890 */ /* 0x000fe4000fffe0ff */
[----:B------:R-:W-:-:S02]  /*9d30*/  ULEA.HI UR7, UR7, UR24, URZ, 0x7 ;  /* 0x0000001807077291 */ /* 0x000fc4000f8f38ff */
[----:B------:R-:W-:Y:S02]  /*9d40*/  USHF.R.U32.HI UR12, URZ, 0x4, UR12 ;  /* 0x00000004ff0c7899 */ /* 0x000fe4000801160c */
[----:B------:R-:W-:Y:S02]  /*9d50*/  USHF.R.U32.HI UR13, URZ, 0x4, UR13 ;  /* 0x00000004ff0d7899 */ /* 0x000fe4000801160d */
[----:B------:R-:W-:Y:S02]  /*9d60*/  USHF.R.S32.HI UR7, URZ, 0x7, UR7 ;  /* 0x00000007ff077899 */ /* 0x000fe40008011407 */
[----:B------:R-:W-:Y:S02]  /*9d70*/  USGXT.U32 UR12, UR12, 0xe ;  /* 0x0000000e0c0c789a */ /* 0x000fe40008000000 */
[----:B------:R-:W-:Y:S02]  /*9d80*/  USGXT.U32 UR14, UR13, 0xe ;  /* 0x0000000e0d0e789a */ /* 0x000fe40008000000 */
[----:B------:R-:W-:-:S02]  /*9d90*/  UIADD3 UR26, UP2, UPT, UR12, 0x80, URZ ;  /* 0x000000800c1a7890 */ /* 0x000fc4000ff5e0ff */
[----:B------:R-:W-:Y:S02]  /*9da0*/  UISETP.LT.AND UP4, UPT, UR7, 0x2, UPT ;  /* 0x000000020700788c */ /* 0x000fe4000bf81270 */
[----:B------:R-:W-:Y:S01]  /*9db0*/  UIADD3 UR28, UP3, UPT, UR14, 0x2, URZ ;  /* 0x000000020e1c7890 */ /* 0x000fe2000ff7e0ff */
[----:B------:R-:W-:Y:S01]  /*9dc0*/  UMOV UR4, URZ ;  /* 0x000000ff00047c82 */ /* 0x000fe20008000000 */
[----:B------:R-:W-:Y:S01]  /*9dd0*/  UMOV UR5, URZ ;  /* 0x000000ff00057c82 */ /* 0x000fe20008000000 */
[----:B------:R-:W-:Y:S02]  /*9de0*/  UIADD3.X UR27, UPT, UPT, UR4, -0x7fffbfe0, URZ, UP2, !UPT ;  /* 0x80004020041b7890 */ /* 0x000fe400097fe4ff */
[----:B------:R-:W-:Y:S02]  /*9df0*/  USEL UR7, UR7, 0x2, !UP4 ;  /* 0x0000000207077887 */ /* 0x000fe4000e000000 */
[----:B------:R-:W-:Y:S02]  /*9e00*/  UIADD3.X UR29, UPT, UPT, UR5, 0x40004040, URZ, UP3, !UPT ;  /* 0x40004040051d7890 */ /* 0x000fe40009ffe4ff */
[----:B------:R-:W-:-:S02]  /*9e10*/  UIADD3 UR22, UPT, UPT, UR22, -0x80, URZ ;  /* 0xffffff8016167890 */ /* 0x000fc4000fffe0ff */
[----:B------:R-:W-:Y:S02]  /*9e20*/  USHF.R.S32.HI UR25, URZ, 0x1f, UR11 ;  /* 0x0000001fff197899 */ /* 0x000fe4000801140b */
[----:B------:R-:W-:Y:S02]  /*9e30*/  USHF.R.S32.HI UR38, URZ, 0x1f, UR18 ;  /* 0x0000001fff267899 */ /* 0x000fe40008011412 */
[----:B------:R-:W-:Y:S02]  /*9e40*/  UIADD3 UR19, UPT, UPT, UR7, -0x1, URZ ;  /* 0xffffffff07137890 */ /* 0x000fe4000fffe0ff */
[----:B------:R-:W-:Y:S02]  /*9e50*/  UIADD3.64 UR30, UPT, UPT, UR26, 0x80, URZ ;  /* 0x000000801a1e7897 */ /* 0x000fe4000fffe0ff */
[----:B------:R-:W-:Y:S02]  /*9e60*/  UIADD3.64 UR32, UPT, UPT, UR28, 0x2, URZ ;  /* 0x000000021c207897 */ /* 0x000fe4000fffe0ff */
[----:B------:R-:W-:-:S02]  /*9e70*/  UIADD3.64 UR34, UPT, UPT, UR26, 0x100, URZ ;  /* 0x000001001a227897 */ /* 0x000fc4000fffe0ff */
[----:B------:R-:W-:Y:S01]  /*9e80*/  UIADD3.64 UR36, UPT, UPT, UR28, 0x4, URZ ;  /* 0x000000041c247897 */ /* 0x000fe2000fffe0ff */
[----:B------:R-:W-:-:S11]  /*9e90*/  UMOV UR23, 0x1 ;  /* 0x0000000100177882 */ /* 0x000fd60000000000 */
.L_x_10:
[----:B------:R-:W2:Y:S04]  /*9ea0*/  LDL.LU R114, [R1+0x120] ;  /* 0x0001200001727983 */ /* 0x000ea80000300800 */
[----:B------:R-:W3:Y:S04]  /*9eb0*/  LDL.LU R113, [R1+0x118] ;  /* 0x0001180001717983 */ /* 0x000ee80000300800 */
[----:B------:R-:W4:Y:S04]  /*9ec0*/  LDL.LU R112, [R1+0x110] ;  /* 0x0001100001707983 */ /* 0x000f280000300800 */
[----:B------:R-:W4:Y:S04]  /*9ed0*/  LDL.LU R111, [R1+0x108] ;  /* 0x00010800016f7983 */ /* 0x000f280000300800 */
[----:B------:R-:W4:Y:S04]  /*9ee0*/  LDL.LU R110, [R1+0x100] ;  /* 0x00010000016e7983 */ /* 0x000f280000300800 */
[----:B------:R-:W4:Y:S04]  /*9ef0*/  LDL.LU R109, [R1+0x11c] ;  /* 0x00011c00016d7983 */ /* 0x000f280000300800 */
[----:B------:R-:W4:Y:S04]  /*9f00*/  LDL.LU R108, [R1+0xf8] ;  /* 0x0000f800016c7983 */ /* 0x000f280000300800 */
[----:B------:R-:W4:Y:S01]  /*9f10*/  LDL.LU R104, [R1+0x114] ;  /* 0x0001140001687983 */ /* 0x000f220000300800 */
[----:B------:R-:W0:Y:S03]  /*9f20*/  S2R R103, SR_TID.X ;  /* 0x0000000000677919 */ /* 0x000e260000002100 */
[----:B------:R-:W4:Y:S04]  /*9f30*/  LDL.LU R107, [R1+0xf0] ;  /* 0x0000f000016b7983 */ /* 0x000f280000300800 */
[----:B------:R-:W4:Y:S04]  /*9f40*/  LDL.LU R106, [R1+0x10c] ;  /* 0x00010c00016a7983 */ /* 0x000f280000300800 */
[----:B------:R-:W4:Y:S01]  /*9f50*/  LDL.LU R105, [R1+0xe8] ;  /* 0x0000e80001697983 */ /* 0x000f220000300800 */
[----:B------:R-:W-:Y:S01]  /*9f60*/  IMAD.U32 R101, R101, -0x80000000, RZ ;  /* 0x8000000065657824 */ /* 0x000fe200078e00ff */
[----:B0-----:R-:W-:-:S04]  /*9f70*/  SHF.R.U32.HI R102, RZ, 0x6, R103 ;  /* 0x00000006ff667819 */ /* 0x001fc80000011667 */
[----:B------:R-:W-:-:S04]  /*9f80*/  SGXT.U32 R102, R102, 0x1 ;  /* 0x000000016666781a */ /* 0x000fc80000000000 */
[----:B------:R-:W-:Y:S02]  /*9f90*/  ISETP.GE.AND P0, PT, R102, UR22, PT ;  /* 0x0000001666007c0c */ /* 0x000fe4000bf06270 */
[----:B--2---:R-:W-:Y:S02]  /*9fa0*/  IADD3 R114, P6, PT, R114, UR18, RZ ;  /* 0x0000001272727c10 */ /* 0x004fe4000ffde0ff */
[----:B---3--:R-:W-:-:S03]  /*9fb0*/  IADD3 R113, P2, PT, R113, UR18, RZ ;  /* 0x0000001271717c10 */ /* 0x008fc6000ff5e0ff */
[----:B------:R-:W-:Y:S01]  /*9fc0*/  STL [R1+0x120], R114 ;  /* 0x0001207201007387 */ /* 0x000fe20000100800 */
[----:B----4-:R-:W-:-:S03]  /*9fd0*/  IADD3 R112, P3, PT, R112, UR18, RZ ;  /* 0x0000001270707c10 */ /* 0x010fc6000ff7e0ff */
[----:B------:R-:W-:Y:S01]  /*9fe0*/  STL [R1+0x118], R113 ;  /* 0x0001187101007387 */ /* 0x000fe20000100800 */
[----:B------:R-:W-:-:S03]  /*9ff0*/  IADD3 R111, P4, PT, R111, UR18, RZ ;  /* 0x000000126f6f7c10 */ /* 0x000fc6000ff9e0ff */
[----:B------:R-:W-:Y:S01]  /*a000*/  STL [R1+0x110], R112 ;  /* 0x0001107001007387 */ /* 0x000fe20000100800 */
[----:B------:R-:W-:-:S03]  /*a010*/  IADD3 R110, P5, PT, R110, UR18, RZ ;  /* 0x000000126e6e7c10 */ /* 0x000fc6000ffbe0ff */
[----:B------:R-:W-:Y:S01]  /*a020*/  STL [R1+0x108], R111 ;  /* 0x0001086f01007387 */ /* 0x000fe20000100800 */
[----:B------:R-:W-:-:S03]  /*a030*/  IADD3.X R109, PT, PT, R109, UR38, RZ, P6, !PT ;  /* 0x000000266d6d7c10 */ /* 0x000fc6000b7fe4ff */
[----:B------:R-:W-:Y:S01]  /*a040*/  STL [R1+0x100], R110 ;  /* 0x0001006e01007387 */ /* 0x000fe20000100800 */
[----:B------:R-:W-:Y:S02]  /*a050*/  IADD3 R108, P6, PT, R108, UR18, RZ ;  /* 0x000000126c6c7c10 */ /* 0x000fe4000ffde0ff */
[----:B------:R-:W-:-:S05]  /*a060*/  IADD3.X R104, PT, PT, R104, UR38, RZ, P2, !PT ;  /* 0x0000002668687c10 */ /* 0x000fca00097fe4ff */
[----:B------:R0:W-:Y:S04]  /*a070*/  STL [R1+0x114], R104 ;  /* 0x0001146801007387 */ /* 0x0001e80000100800 */
[----:B------:R-:W-:Y:S04]  /*a080*/  STL [R1+0x11c], R109 ;  /* 0x00011c6d01007387 */ /* 0x000fe80000100800 */
[----:B0-----:R-:W2:Y:S01]  /*a090*/  LDL.LU R104, [R1+0x104] ;  /* 0x0001040001687983 */ /* 0x001ea20000300800 */
[----:B------:R-:W-:Y:S02]  /*a0a0*/  IADD3.X R106, PT, PT, R106, UR38, RZ, P3, !PT ;  /* 0x000000266a6a7c10 */ /* 0x000fe40009ffe4ff */
[----:B------:R-:W-:Y:S01]  /*a0b0*/  IADD3 R107, P2, PT, R107, UR18, RZ ;  /* 0x000000126b6b7c10 */ /* 0x000fe2000ff5e0ff */
[----:B------:R-:W-:Y:S04]  /*a0c0*/  STL [R1+0xf8], R108 ;  /* 0x0000f86c01007387 */ /* 0x000fe80000100800 */
[----:B------:R-:W3:Y:S01]  /*a0d0*/  LDL.LU R102, [R1+0xe0] ;  /* 0x0000e00001667983 */ /* 0x000ee20000300800 */
[----:B------:R-:W-:-:S03]  /*a0e0*/  IADD3 R105, P3, PT, R105, UR18, RZ ;  /* 0x0000001269697c10 */ /* 0x000fc6000ff7e0ff */
[----:B------:R0:W-:Y:S04]  /*a0f0*/  STL [R1+0x10c], R106 ;  /* 0x00010c6a01007387 */ /* 0x0001e80000100800 */
[----:B------:R1:W-:Y:S04]  /*a100*/  STL [R1+0xf0], R107 ;  /* 0x0000f06b01007387 */ /* 0x0003e80000100800 */
[----:B0-----:R-:W4:Y:S04]  /*a110*/  LDL.LU R106, [R1+0xfc] ;  /* 0x0000fc00016a7983 */ /* 0x001f280000300800 */
[----:B------:R-:W4:Y:S04]  /*a120*/  LDL.LU R130, [R1+0xd8] ;  /* 0x0000d80001827983 */ /* 0x000f280000300800 */
[----:B------:R-:W4:Y:S04]  /*a130*/  LDL.LU R129, [R1+0xf4] ;  /* 0x0000f40001817983 */ /* 0x000f280000300800 */
[----:B------:R-:W4:Y:S04]  /*a140*/  LDL.LU R128, [R1+0xd0] ;  /* 0x0000d00001807983 */ /* 0x000f280000300800 */
[----:B------:R0:W-:Y:S04]  /*a150*/  STL [R1+0xe8], R105 ;  /* 0x0000e86901007387 */ /* 0x0001e80000100800 */
[----:B------:R-:W4:Y:S04]  /*a160*/  LDL.LU R127, [R1+0xec] ;  /* 0x0000ec00017f7983 */ /* 0x000f280000300800 */
        /* <DEDUP_REMOVED lines=19> */
[----:B-1----:R-:W4:Y:S04]  /*a2a0*/  LDL.LU R107, [R1+0x9c] ;  /* 0x00009c00016b7983 */ /* 0x002f280000300800 */
[----:B0-----:R-:W4:Y:S01]  /*a2b0*/  LDL.LU R105, [R1+0x78] ;  /* 0x0000780001697983 */ /* 0x001f220000300800 */
[----:B--2---:R-:W-:-:S05]  /*a2c0*/  IADD3.X R104, PT, PT, R104, UR38, RZ, P4, !PT ;  /* 0x0000002668687c10 */ /* 0x004fca000a7fe4ff */
[----:B------:R0:W-:Y:S01]  /*a2d0*/  STL [R1+0x104], R104 ;  /* 0x0001046801007387 */ /* 0x0001e20000100800 */
[----:B---3--:R-:W-:-:S03]  /*a2e0*/  IADD3 R102, P4, PT, R102, UR18, RZ ;  /* 0x0000001266667c10 */ /* 0x008fc6000ff9e0ff */
[----:B0-----:R-:W2:Y:S04]  /*a2f0*/  LDL.LU R104, [R1+0x94] ;  /* 0x0000940001687983 */ /* 0x001ea80000300800 */
[----:B------:R0:W-:Y:S04]  /*a300*/  STL [R1+0xe0], R102 ;  /* 0x0000e06601007387 */ /* 0x0001e80000100800 */
[----:B0-----:R-:W3:Y:S01]  /*a310*/  LDL.LU R102, [R1+0x70] ;  /* 0x0000700001667983 */ /* 0x001ee20000300800 */
[----:B----4-:R-:W-:Y:S02]  /*a320*/  IADD3.X R106, PT, PT, R106, UR38, RZ, P5, !PT ;  /* 0x000000266a6a7c10 */ /* 0x010fe4000affe4ff */
[----:B------:R-:W-:-:S02]  /*a330*/  IADD3 R130, P5, PT, R130, UR18, RZ ;  /* 0x0000001282827c10 */ /* 0x000fc4000ffbe0ff */
[----:B------:R-:W-:Y:S01]  /*a340*/  IADD3.X R129, PT, PT, R129, UR38, RZ, P6, !PT ;  /* 0x0000002681817c10 */ /* 0x000fe2000b7fe4ff */
[----:B------:R0:W-:Y:S01]  /*a350*/  STL [R1+0xfc], R106 ;  /* 0x0000fc6a01007387 */ /* 0x0001e20000100800 */
[----:B------:R-:W-:Y:S02]  /*a360*/  IADD3 R128, P6, PT, R128, UR18, RZ ;  /* 0x0000001280807c10 */ /* 0x000fe4000ffde0ff */
[----:B------:R-:W-:Y:S01]  /*a370*/  IADD3.X R127, PT, PT, R127, UR38, RZ, P2, !PT ;  /* 0x000000267f7f7c10 */ /* 0x000fe200097fe4ff */
[----:B0-----:R-:W4:Y:S01]  /*a380*/  LDL.LU R106, [R1+0x8c] ;  /* 0x00008c00016a7983 */ /* 0x001f220000300800 */
[----:B------:R-:W-:-:S03]  /*a390*/  IADD3 R126, P2, PT, R126, UR18, RZ ;  /* 0x000000127e7e7c10 */ /* 0x000fc6000ff5e0ff */
[----:B------:R-:W-:Y:S01]  /*a3a0*/  STL [R1+0xd8], R130 ;  /* 0x0000d88201007387 */ /* 0x000fe20000100800 */
[----:B------:R-:W-:-:S03]  /*a3b0*/  IADD3.X R125, PT, PT, R125, UR38, RZ, P3, !PT ;  /* 0x000000267d7d7c10 */ /* 0x000fc60009ffe4ff */
[----:B------:R-:W-:Y:S01]  /*a3c0*/  STL [R1+0xf4], R129 ;  /* 0x0000f48101007387 */ /* 0x000fe20000100800 */
        /* <DEDUP_REMOVED lines=37> */
[----:B------:R-:W-:Y:S04]  /*a620*/  STL [R1+0x88], R110 ;  /* 0x0000886e01007387 */ /* 0x000fe80000100800 */
[----:B------:R-:W-:Y:S04]  /*a630*/  STL [R1+0xa4], R109 ;  /* 0x0000a46d01007387 */ /* 0x000fe80000100800 */
[----:B------:R0:W-:Y:S04]  /*a640*/  STL [R1+0x78], R105 ;  /* 0x0000786901007387 */ /* 0x0001e80000100800 */
[----:B------:R-:W-:Y:S04]  /*a650*/  STL [R1+0x80], R108 ;  /* 0x0000806c01007387 */ /* 0x000fe80000100800 */
[----:B0-----:R-:W4:Y:S04]  /*a660*/  LDL.LU R105, [R1+0x68] ;  /* 0x0000680001697983 */ /* 0x001f280000300800 */
[----:B------:R-:W-:Y:S01]  /*a670*/  STL [R1+0x9c], R107 ;  /* 0x00009c6b01007387 */ /* 0x000fe20000100800 */
[----:B--2---:R-:W-:-:S05]  /*a680*/  IADD3.X R104, PT, PT, R104, UR38, RZ, P3, !PT ;  /* 0x0000002668687c10 */ /* 0x004fca0009ffe4ff */
[----:B------:R0:W-:Y:S01]  /*a690*/  STL [R1+0x94], R104 ;  /* 0x0000946801007387 */ /* 0x0001e20000100800 */
[----:B---3--:R-:W-:-:S03]  /*a6a0*/  IADD3 R102, P3, PT, R102, UR18, RZ ;  /* 0x0000001266667c10 */ /* 0x008fc6000ff7e0ff */
[----:B0-----:R-:W2:Y:S04]  /*a6b0*/  LDL.LU R104, [R1+0x84] ;  /* 0x0000840001687983 */ /* 0x001ea80000300800 */
[----:B------:R0:W-:Y:S04]  /*a6c0*/  STL [R1+0x70], R102 ;  /* 0x0000706601007387 */ /* 0x0001e80000100800 */
[----:B0-----:R-:W3:Y:S01]  /*a6d0*/  LDL.LU R102, [R1+0x60] ;  /* 0x0000600001667983 */ /* 0x001ee20000300800 */
[----:B----4-:R-:W-:-:S03]  /*a6e0*/  IADD3.X R106, PT, PT, R106, UR38, RZ, P4, !PT ;  /* 0x000000266a6a7c10 */ /* 0x010fc6000a7fe4ff */
        /* <DEDUP_REMOVED lines=24> */
[----:B------:R-:W4:Y:S01]  /*a870*/  LDL.LU R107, [R1] ;  /* 0x00000000016b7983 */ /* 0x000f220000300800 */
[----:B------:R-:W-:-:S03]  /*a880*/  IADD3 R105, P4, PT, R105, UR18, RZ ;  /* 0x0000001269697c10 */ /* 0x000fc6000ff9e0ff */
[----:B0-----:R-:W4:Y:S04]  /*a890*/  LDL.LU R106, [R1+0x1c] ;  /* 0x00001c00016a7983 */ /* 0x001f280000300800 */
[----:B------:R0:W-:Y:S04]  /*a8a0*/  STL [R1+0x68], R105 ;  /* 0x0000686901007387 */ /* 0x0001e80000100800 */
        /* <DEDUP_REMOVED lines=10> */
[----:B------:R-:W-:Y:S01]  /*a950*/  STL [R1+0x7c], R130 ;  /* 0x00007c8201007387 */ /* 0x000fe20000100800 */
[----:B------:R-:W-:Y:S02]  /*a960*/  IADD3 R127, P2, PT, R127, UR18, RZ ;  /* 0x000000127f7f7c10 */ /* 0x000fe4000ff5e0ff */
[----:B------:R-:W-:Y:S01]  /*a970*/  IADD3.X R126, PT, PT, R126, UR38, RZ, P3, !PT ;  /* 0x000000267e7e7c10 */ /* 0x000fe20009ffe4ff */
        /* <DEDUP_REMOVED lines=43> */
[----:B------:R0:W-:Y:S04]  /*ac30*/  STL [R1], R107 ;  /* 0x0000006b01007387 */ /* 0x0001e80000100800 */
[----:B------:R1:W-:Y:S01]  /*ac40*/  STL [R1+0x1c], R106 ;  /* 0x00001c6a01007387 */ /* 0x0003e20000100800 */
[----:B------:R-:W-:Y:S02]  /*ac50*/  IADD3.X R105, PT, PT, R105, UR38, RZ, P4, !PT ;  /* 0x0000002669697c10 */ /* 0x000fe4000a7fe4ff */
[----:B--2---:R-:W-:-:S03]  /*ac60*/  IADD3.X R104, PT, PT, R104, UR38, RZ, P5, !PT ;  /* 0x0000002668687c10 */ /* 0x004fc6000affe4ff */
[----:B------:R2:W-:Y:S01]  /*ac70*/  STL [R1+0x14], R105 ;  /* 0x0000146901007387 */ /* 0x0005e20000100800 */
[----:B------:R-:W-:Y:S02]  /*ac80*/  IADD3 R247, P5, PT, R247, UR18, RZ ;  /* 0x00000012f7f77c10 */ /* 0x000fe4000ffbe0ff */
[----:B---3--:R-:W-:Y:S01]  /*ac90*/  IADD3.X R102, PT, PT, R102, UR38, RZ, P6, !PT ;  /* 0x0000002666667c10 */ /* 0x008fe2000b7fe4ff */
[----:B0-----:R-:W3:Y:S01]  /*aca0*/  LDL.LU R107, [R1+0x134] ;  /* 0x00013400016b7983 */ /* 0x001ee20000300800 */
[----:B------:R-:W-:Y:S02]  /*acb0*/  IADD3.X R250, PT, PT, R250, UR38, RZ, P3, !PT ;  /* 0x00000026fafa7c10 */ /* 0x000fe40009ffe4ff */
[----:B------:R-:W-:Y:S01]  /*acc0*/  IADD3 R249, P4, PT, R249, UR18, RZ ;  /* 0x00000012f9f97c10 */ /* 0x000fe2000ff9e0ff */
[----:B------:R0:W-:Y:S04]  /*acd0*/  STL [R1+0xc], R104 ;  /* 0x00000c6801007387 */ /* 0x0001e80000100800 */
[----:B-1----:R-:W4:Y:S04]  /*ace0*/  LDL.LU R106, [R1+0x12c] ;  /* 0x00012c00016a7983 */ /* 0x002f280000300800 */
[----:B--2---:R-:W2:Y:S04]  /*acf0*/  LDL.LU R105, [R1+0x124] ;  /* 0x0001240001697983 */ /* 0x004ea80000300800 */
[----:B------:R1:W-:Y:S04]  /*ad00*/  STL [R1+0x4], R102 ;  /* 0x0000046601007387 */ /* 0x0003e80000100800 */
[----:B0-----:R-:W2:Y:S04]  /*ad10*/  LDL.LU R104, [R1+0x130] ;  /* 0x0001300001687983 */ /* 0x001ea80000300800 */
[----:B-1----:R-:W4:Y:S01]  /*ad20*/  LDL.LU R102, [R1+0x128] ;  /* 0x0001280001667983 */ /* 0x002f220000300800 */
[----:B------:R-:W-:-:S02]  /*ad30*/  IADD3.X R246, PT, PT, R246, UR38, RZ, P5, !PT ;  /* 0x00000026f6f67c10 */ /* 0x000fc4000affe4ff */
[----:B------:R-:W-:-:S04]  /*ad40*/  IADD3 R236, P5, PT, R236, UR18, RZ ;  /* 0x00000012ecec7c10 */ /* 0x000fc8000ffbe0ff */
[----:B------:R-:W-:Y:S02]  /*ad50*/  IADD3.X R235, PT, PT, R235, UR38, RZ, P5, !PT ;  /* 0x00000026ebeb7c10 */ /* 0x000fe4000affe4ff */
[----:B------:R-:W-:-:S04]  /*ad60*/  IADD3 R226, P5, PT, R226, UR18, RZ ;  /* 0x00000012e2e27c10 */ /* 0x000fc8000ffbe0ff */
[----:B------:R-:W-:Y:S02]  /*ad70*/  IADD3.X R225, PT, PT, R225, UR38, RZ, P5, !PT ;  /* 0x00000026e1e17c10 */ /* 0x000fe4000affe4ff */
[----:B------:R-:W-:-:S04]  /*ad80*/  IADD3 R216, P5, PT, R216, UR18, RZ ;  /* 0x00000012d8d87c10 */ /* 0x000fc8000ffbe0ff */
[----:B------:R-:W-:Y:S02]  /*ad90*/  IADD3.X R215, PT, PT, R215, UR38, RZ, P5, !PT ;  /* 0x00000026d7d77c10 */ /* 0x000fe4000affe4ff */
[----:B------:R-:W-:-:S04]  /*ada0*/  IADD3 R206, P5, PT, R206, UR18, RZ ;  /* 0x00000012cece7c10 */ /* 0x000fc8000ffbe0ff */
[----:B------:R-:W-:Y:S02]  /*adb0*/  IADD3.X R205, PT, PT, R205, UR38, RZ, P5, !PT ;  /* 0x00000026cdcd7c10 */ /* 0x000fe4000affe4ff */
[----:B------:R-:W-:Y:S02]  /*adc0*/  IADD3 R245, P6, PT, R245, UR18, RZ ;  /* 0x00000012f5f57c10 */ /* 0x000fe4000ffde0ff */
[----:B------:R-:W-:Y:S02]  /*add0*/  IADD3 R241, P3, PT, R241, UR18, RZ ;  /* 0x00000012f1f17c10 */ /* 0x000fe4000ff7e0ff */
[----:B------:R-:W-:Y:S02]  /*ade0*/  IADD3.X R252, PT, PT, R252, UR38, RZ, P2, !PT ;  /* 0x00000026fcfc7c10 */ /* 0x000fe400097fe4ff */
[----:B------:R-:W-:Y:S02]  /*adf0*/  IADD3 R243, P2, PT, R243, UR18, RZ ;  /* 0x00000012f3f37c10 */ /* 0x000fe4000ff5e0ff */
[----:B------:R-:W-:-:S02]  /*ae00*/  IADD3.X R248, PT, PT, R248, UR38, RZ, P4, !PT ;  /* 0x00000026f8f87c10 */ /* 0x000fc4000a7fe4ff */
[----:B------:R-:W-:Y:S02]  /*ae10*/  IADD3.X R244, PT, PT, R244, UR38, RZ, P6, !PT ;  /* 0x00000026f4f47c10 */ /* 0x000fe4000b7fe4ff */
[----:B------:R-:W-:Y:S02]  /*ae20*/  IADD3.X R240, PT, PT, R240, UR38, RZ, P3, !PT ;  /* 0x00000026f0f07c10 */ /* 0x000fe40009ffe4ff */
[----:B------:R-:W-:Y:S02]  /*ae30*/  IADD3 R239, P4, PT, R239, UR18, RZ ;  /* 0x00000012efef7c10 */ /* 0x000fe4000ff9e0ff */
[----:B------:R-:W-:Y:S02]  /*ae40*/  IADD3 R234, P6, PT, R234, UR18, RZ ;  /* 0x00000012eaea7c10 */ /* 0x000fe4000ffde0ff */
[----:B------:R-:W-:Y:S02]  /*ae50*/  IADD3 R230, P3, PT, R230, UR18, RZ ;  /* 0x00000012e6e67c10 */ /* 0x000fe4000ff7e0ff */
[----:B------:R-:W-:-:S02]  /*ae60*/  IADD3.X R242, PT, PT, R242, UR38, RZ, P2, !PT ;  /* 0x00000026f2f27c10 */ /* 0x000fc400097fe4ff */
[----:B------:R-:W-:Y:S02]  /*ae70*/  IADD3 R232, P2, PT, R232, UR18, RZ ;  /* 0x00000012e8e87c10 */ /* 0x000fe4000ff5e0ff */
[----:B------:R-:W-:Y:S02]  /*ae80*/  IADD3.X R237, PT, PT, R237, UR38, RZ, P4, !PT ;  /* 0x00000026eded7c10 */ /* 0x000fe4000a7fe4ff */
[----:B------:R-:W-:Y:S02]  /*ae90*/  IADD3.X R233, PT, PT, R233, UR38, RZ, P6, !PT ;  /* 0x00000026e9e97c10 */ /* 0x000fe4000b7fe4ff */
[----:B------:R-:W-:Y:S02]  /*aea0*/  IADD3.X R229, PT, PT, R229, UR38, RZ, P3, !PT ;  /* 0x00000026e5e57c10 */ /* 0x000fe40009ffe4ff */
[----:B------:R-:W-:Y:S02]  /*aeb0*/  IADD3 R228, P4, PT, R228, UR18, RZ ;  /* 0x00000012e4e47c10 */ /* 0x000fe4000ff9e0ff */
[----:B------:R-:W-:-:S02]  /*aec0*/  IADD3 R224, P6, PT, R224, UR18, RZ ;  /* 0x00000012e0e07c10 */ /* 0x000fc4000ffde0ff */
[----:B------:R-:W-:Y:S02]  /*aed0*/  IADD3 R220, P3, PT, R220, UR18, RZ ;  /* 0x00000012dcdc7c10 */ /* 0x000fe4000ff7e0ff */
[----:B------:R-:W-:Y:S02]  /*aee0*/  IADD3.X R231, PT, PT, R231, UR38, RZ, P2, !PT ;  /* 0x00000026e7e77c10 */ /* 0x000fe400097fe4ff */
[----:B------:R-:W-:Y:S02]  /*aef0*/  IADD3 R222, P2, PT, R222, UR18, RZ ;  /* 0x00000012dede7c10 */ /* 0x000fe4000ff5e0ff */
[----:B------:R-:W-:Y:S02]  /*af00*/  IADD3.X R227, PT, PT, R227, UR38, RZ, P4, !PT ;  /* 0x00000026e3e37c10 */ /* 0x000fe4000a7fe4ff */
[----:B------:R-:W-:Y:S02]  /*af10*/  IADD3.X R223, PT, PT, R223, UR38, RZ, P6, !PT ;  /* 0x00000026dfdf7c10 */ /* 0x000fe4000b7fe4ff */
[----:B------:R-:W-:-:S02]  /*af20*/  IADD3.X R219, PT, PT, R219, UR38, RZ, P3, !PT ;  /* 0x00000026dbdb7c10 */ /* 0x000fc40009ffe4ff */
[----:B------:R-:W-:Y:S02]  /*af30*/  IADD3 R218, P4, PT, R218, UR18, RZ ;  /* 0x00000012dada7c10 */ /* 0x000fe4000ff9e0ff */
        /* <DEDUP_REMOVED lines=17> */
[----:B------:R-:W-:Y:S02]  /*b050*/  IADD3.X R201, PT, PT, R201, UR38, RZ, P2, !PT ;  /* 0x00000026c9c97c10 */ /* 0x000fe400097fe4ff */
[----:B------:R-:W-:Y:S02]  /*b060*/  IADD3.X R197, PT, PT, R197, UR38, RZ, P4, !PT ;  /* 0x00000026c5c57c10 */ /* 0x000fe4000a7fe4ff */
[----:B------:R-:W-:Y:S02]  /*b070*/  IADD3.X R194, PT, PT, R194, UR25, RZ, P3, !PT ;  /* 0x00000019c2c27c10 */ /* 0x000fe40009ffe4ff */
[----:B------:R-:W-:Y:S02]  /*b080*/  IADD3 R193, P4, PT, R193, UR11, RZ ;  /* 0x0000000bc1c17c10 */ /* 0x000fe4000ff9e0ff */
[----:B------:R-:W-:Y:S02]  /*b090*/  IADD3 R182, P3, PT, R182, UR11, RZ ;  /* 0x0000000bb6b67c10 */ /* 0x000fe4000ff7e0ff */
[----:B------:R-:W-:-:S02]  /*b0a0*/  IADD3.X R191, PT, PT, R191, UR25, RZ, P4, !PT ;  /* 0x00000019bfbf7c10 */ /* 0x000fc4000a7fe4ff */
[----:B------:R-:W-:Y:S02]  /*b0b0*/  IADD3.X R180, PT, PT, R180, UR25, RZ, P3, !PT ;  /* 0x00000019b4b47c10 */ /* 0x000fe40009ffe4ff */
[----:B------:R-:W-:Y:S02]  /*b0c0*/  IADD3 R179, P4, PT, R179, UR11, RZ ;  /* 0x0000000bb3b37c10 */ /* 0x000fe4000ff9e0ff */
[----:B------:R-:W-:Y:S02]  /*b0d0*/  IADD3 R170, P3, PT, R170, UR11, RZ ;  /* 0x0000000baaaa7c10 */ /* 0x000fe4000ff7e0ff */
[----:B------:R-:W-:Y:S02]  /*b0e0*/  IADD3.X R178, PT, PT, R178, UR25, RZ, P4, !PT ;  /* 0x00000019b2b27c10 */ /* 0x000fe4000a7fe4ff */
[----:B------:R-:W-:Y:S02]  /*b0f0*/  IADD3.X R169, PT, PT, R169, UR25, RZ, P3, !PT ;  /* 0x00000019a9a97c10 */ /* 0x000fe40009ffe4ff */
[----:B------:R-:W-:-:S02]  /*b100*/  IADD3 R168, P4, PT, R168, UR11, RZ ;  /* 0x0000000ba8a87c10 */ /* 0x000fc4000ff9e0ff */
[----:B------:R-:W-:Y:S02]  /*b110*/  IADD3 R50, P3, PT, R50, UR11, RZ ;  /* 0x0000000b32327c10 */ /* 0x000fe4000ff7e0ff */
[----:B------:R-:W-:Y:S02]  /*b120*/  IADD3.X R52, PT, PT, R52, UR25, RZ, P4, !PT ;  /* 0x0000001934347c10 */ /* 0x000fe4000a7fe4ff */
[----:B------:R-:W-:Y:S02]  /*b130*/  IADD3.X R51, PT, PT, R51, UR25, RZ, P3, !PT ;  /* 0x0000001933337c10 */ /* 0x000fe40009ffe4ff */
[----:B-----5:R-:W-:Y:S02]  /*b140*/  IADD3 R23, P4, PT, R23, UR11, RZ ;  /* 0x0000000b17177c10 */ /* 0x020fe4000ff9e0ff */
        /* <DEDUP_REMOVED lines=27> */
[----:B---3--:R-:W-:-:S04]  /*b300*/  IADD3 R107, P5, PT, R107, UR11, RZ ;  /* 0x0000000b6b6b7c10 */ /* 0x008fc8000ffbe0ff */
[----:B--2---:R-:W-:Y:S02]  /*b310*/  IADD3.X R104, PT, PT, R104, UR25, RZ, P5, !PT ;  /* 0x0000001968687c10 */ /* 0x004fe4000affe4ff */
        /* <DEDUP_REMOVED lines=9> */
[----:B----4-:R-:W-:Y:S02]  /*b3b0*/  IADD3 R106, P6, PT, R106, UR11, RZ ;  /* 0x0000000b6a6a7c10 */ /* 0x010fe4000ffde0ff */
[----:B------:R-:W-:Y:S02]  /*b3c0*/  IADD3.X R72, PT, PT, R72, UR25, RZ, P5, !PT ;  /* 0x0000001948487c10 */ /* 0x000fe4000affe4ff */
[----:B------:R-:W-:Y:S02]  /*b3d0*/  IADD3 R44, P5, PT, R44, UR11, RZ ;  /* 0x0000000b2c2c7c10 */ /* 0x000fe4000ffbe0ff */
[----:B------:R-:W-:-:S02]  /*b3e0*/  IADD3 R105, P2, PT, R105, UR11, RZ ;  /* 0x0000000b69697c10 */ /* 0x000fc4000ff5e0ff */
[----:B------:R-:W-:Y:S02]  /*b3f0*/  IADD3.X R102, PT, PT, R102, UR25, RZ, P6, !PT ;  /* 0x0000001966667c10 */ /* 0x000fe4000b7fe4ff */
[----:B------:R-:W-:Y:S02]  /*b400*/  IADD3 R188, P6, PT, R188, UR11, RZ ;  /* 0x0000000bbcbc7c10 */ /* 0x000fe4000ffde0ff */
[----:B------:R-:W-:Y:S02]  /*b410*/  IADD3.X R46, PT, PT, R46, UR25, RZ, P5, !PT ;  /* 0x000000192e2e7c10 */ /* 0x000fe4000affe4ff */
        /* <DEDUP_REMOVED lines=18> */
[----:B------:R-:W-:Y:S02]  /*b540*/  IADD3 R48, P2, PT, R48, UR11, RZ ;  /* 0x0000000b30307c10 */ /* 0x000fe4000ff5e0ff */
[----:B------:R-:W-:Y:S02]  /*b550*/  IADD3.X R75, PT, PT, R75, UR25, RZ, P6, !PT ;  /* 0x000000194b4b7c10 */ /* 0x000fe4000b7fe4ff */
[----:B------:R-:W-:-:S02]  /*b560*/  IADD3 R45, P6, PT, R45, UR11, RZ ;  /* 0x0000000b2d2d7c10 */ /* 0x000fc4000ffde0ff */
[----:B------:R-:W-:Y:S02]  /*b570*/  IADD3.X R49, PT, PT, R49, UR25, RZ, P2, !PT ;  /* 0x0000001931317c10 */ /* 0x000fe400097fe4ff */
[----:B------:R-:W-:Y:S02]  /*b580*/  IADD3 R19, P2, PT, R19, UR11, RZ ;  /* 0x0000000b13137c10 */ /* 0x000fe4000ff5e0ff */
[----:B------:R-:W-:Y:S02]  /*b590*/  IADD3.X R47, PT, PT, R47, UR25, RZ, P6, !PT ;  /* 0x000000192f2f7c10 */ /* 0x000fe4000b7fe4ff */
[----:B------:R-:W-:Y:S01]  /*b5a0*/  IADD3.X R63, PT, PT, R63, UR25, RZ, P5, !PT ;  /* 0x000000193f3f7c10 */ /* 0x000fe2000affe4ff */
[----:B------:R-:W0:Y:S01]  /*b5b0*/  SYNCS.PHASECHK.TRANS64.TRYWAIT P5, [UR6], R101 ;  /* 0x00000065ff0075a7 */ /* 0x000e2200080a1106 */
[----:B------:R-:W-:Y:S02]  /*b5c0*/  IADD3 R18, P6, PT, R18, UR11, RZ ;  /* 0x0000000b12127c10 */ /* 0x000fe4000ffde0ff */
[----:B------:R-:W-:-:S02]  /*b5d0*/  IADD3.X R21, PT, PT, R21, UR25, RZ, P2, !PT ;  /* 0x0000001915157c10 */ /* 0x000fc400097fe4ff */
[----:B------:R-:W-:Y:S02]  /*b5e0*/  IADD3 R95, P2, PT, R95, UR11, RZ ;  /* 0x0000000b5f5f7c10 */ /* 0x000fe4000ff5e0ff */
[----:B------:R-:W-:Y:S02]  /*b5f0*/  IADD3.X R20, PT, PT, R20, UR25, RZ, P6, !PT ;  /* 0x0000001914147c10 */ /* 0x000fe4000b7fe4ff */
[----:B------:R-:W-:Y:S02]  /*b600*/  IADD3 R83, P6, PT, R83, UR11, RZ ;  /* 0x0000000b53537c10 */ /* 0x000fe4000ffde0ff */
[----:B------:R-:W-:Y:S02]  /*b610*/  IADD3.X R96, PT, PT, R96, UR25, RZ, P2, !PT ;  /* 0x0000001960607c10 */ /* 0x000fe400097fe4ff */
        /* <DEDUP_REMOVED lines=10> */
[----:B------:R-:W-:Y:S01]  /*b6c0*/  IADD3 R33, P6, PT, R33, UR11, RZ ;  /* 0x0000000b21217c10 */ /* 0x000fe2000ffde0ff */
[----:B------:R-:W-:Y:S01]  /*b6d0*/  STL [R1+0x134], R107 ;  /* 0x0001346b01007387 */ /* 0x000fe20000100800 */
[----:B------:R-:W-:Y:S02]  /*b6e0*/  IADD3.X R12, PT, PT, R12, UR25, RZ, P2, !PT ;  /* 0x000000190c0c7c10 */ /* 0x000fe400097fe4ff */
[----:B------:R-:W-:Y:S01]  /*b6f0*/  IADD3 R7, P2, PT, R7, UR11, RZ ;  /* 0x0000000b07077c10 */ /* 0x000fe2000ff5e0ff */
[----:B------:R-:W-:Y:S01]  /*b700*/  STL [R1+0x12c], R106 ;  /* 0x00012c6a01007387 */ /* 0x000fe20000100800 */
[----:B------:R-:W-:-:S02]  /*b710*/  IADD3.X R35, PT, PT, R35, UR25, RZ, P6, !PT ;  /* 0x0000001923237c10 */ /* 0x000fc4000b7fe4ff */
[----:B------:R-:W-:Y:S01]  /*b720*/  IADD3 R56, P4, PT, R56, UR11, RZ ;  /* 0x0000000b38387c10 */ /* 0x000fe2000ff9e0ff */
[----:B------:R-:W-:Y:S01]  /*b730*/  STL [R1+0x124], R105 ;  /* 0x0001246901007387 */ /* 0x000fe20000100800 */
[----:B------:R-:W-:Y:S02]  /*b740*/  IADD3 R32, P6, PT, R32, UR11, RZ ;  /* 0x0000000b20207c10 */ /* 0x000fe4000ffde0ff */
[----:B------:R-:W-:Y:S01]  /*b750*/  IADD3 R89, P3, PT, R89, UR11, RZ ;  /* 0x0000000b59597c10 */ /* 0x000fe2000ff7e0ff */
[----:B------:R-:W-:Y:S01]  /*b760*/  STL [R1+0x130], R104 ;  /* 0x0001306801007387 */ /* 0x000fe20000100800 */
[----:B------:R-:W-:-:S03]  /*b770*/  IADD3.X R9, PT, PT, R9, UR25, RZ, P2, !PT ;  /* 0x0000001909097c10 */ /* 0x000fc600097fe4ff */
[----:B------:R1:W-:Y:S01]  /*b780*/  STL [R1+0x128], R102 ;  /* 0x0001286601007387 */ /* 0x0003e20000100800 */
[----:B------:R-:W-:Y:S02]  /*b790*/  IADD3 R6, P2, PT, R6, UR11, RZ ;  /* 0x0000000b06067c10 */ /* 0x000fe4000ff5e0ff */
[----:B------:R-:W-:Y:S02]  /*b7a0*/  IADD3.X R58, PT, PT, R58, UR25, RZ, P4, !PT ;  /* 0x000000193a3a7c10 */ /* 0x000fe4000a7fe4ff */
[----:B------:R-:W-:Y:S02]  /*b7b0*/  IADD3.X R34, PT, PT, R34, UR25, RZ, P6, !PT ;  /* 0x0000001922227c10 */ /* 0x000fe4000b7fe4ff */
[----:B------:R-:W-:Y:S02]  /*b7c0*/  IADD3.X R90, PT, PT, R90, UR25, RZ, P3, !PT ;  /* 0x000000195a5a7c10 */ /* 0x000fe40009ffe4ff */
[----:B-1----:R-:W-:Y:S02]  /*b7d0*/  SHF.R.U32.HI R102, RZ, 0x6, R103 ;  /* 0x00000006ff667819 */ /* 0x002fe40000011667 */
[----:B------:R-:W-:-:S02]  /*b7e0*/  IADD3 R55, P4, PT, R55, UR11, RZ ;  /* 0x0000000b37377c10 */ /* 0x000fc4000ff9e0ff */
[----:B------:R-:W-:Y:S02]  /*b7f0*/  IADD3 R30, P6, PT, R30, UR11, RZ ;  /* 0x0000000b1e1e7c10 */ /* 0x000fe4000ffde0ff */
[----:B------:R-:W-:Y:S02]  /*b800*/  IADD3 R77, P3, PT, R77, UR11, RZ ;  /* 0x0000000b4d4d7c10 */ /* 0x000fe4000ff7e0ff */
[----:B------:R-:W-:Y:S02]  /*b810*/  SGXT.U32 R102, R102, 0x1 ;  /* 0x000000016666781a */ /* 0x000fe40000000000 */
[----:B------:R-:W-:Y:S02]  /*b820*/  IADD3.X R8, PT, PT, R8, UR25, RZ, P2, !PT ;  /* 0x0000001908087c10 */ /* 0x000fe400097fe4ff */
[----:B------:R-:W-:Y:S02]  /*b830*/  IADD3 R3, P2, PT, R3, UR11, RZ ;  /* 0x0000000b03037c10 */ /* 0x000fe4000ff5e0ff */
[----:B------:R-:W-:-:S02]  /*b840*/  IADD3.X R57, PT, PT, R57, UR25, RZ, P4, !PT ;  /* 0x0000001939397c10 */ /* 0x000fc4000a7fe4ff */
[----:B------:R-:W-:Y:S02]  /*b850*/  IADD3.X R31, PT, PT, R31, UR25, RZ, P6, !PT ;  /* 0x000000191f1f7c10 */ /* 0x000fe4000b7fe4ff */
[----:B------:R-:W-:Y:S02]  /*b860*/  IADD3.X R78, PT, PT, R78, UR25, RZ, P3, !PT ;  /* 0x000000194e4e7c10 */ /* 0x000fe40009ffe4ff */
[----:B------:R-:W-:Y:S02]  /*b870*/  IADD3 R53, P4, PT, R53, UR11, RZ ;  /* 0x0000000b35357c10 */ /* 0x000fe4000ff9e0ff */
[----:B------:R-:W-:Y:S02]  /*b880*/  LOP3.LUT R102, R102, 0x2, RZ, 0xfc, !PT ;  /* 0x0000000266667812 */ /* 0x000fe400078efcff */
[----:B------:R-:W-:Y:S02]  /*b890*/  IADD3 R28, P6, PT, R28, UR11, RZ ;  /* 0x0000000b1c1c7c10 */ /* 0x000fe4000ffde0ff */
[----:B------:R-:W-:-:S02]  /*b8a0*/  IADD3 R2, P3, PT, R2, UR11, RZ ;  /* 0x0000000b02027c10 */ /* 0x000fc4000ff7e0ff */
[----:B------:R-:W-:Y:S02]  /*b8b0*/  IADD3.X R5, PT, PT, R5, UR25, RZ, P2, !PT ;  /* 0x0000001905057c10 */ /* 0x000fe400097fe4ff */
[----:B------:R-:W-:Y:S02]  /*b8c0*/  ISETP.GE.AND P2, PT, R102, UR22, PT ;  /* 0x0000001666007c0c */ /* 0x000fe4000bf46270 */
[----:B------:R-:W-:Y:S02]  /*b8d0*/  IADD3.X R54, PT, PT, R54, UR25, RZ, P4, !PT ;  /* 0x0000001936367c10 */ /* 0x000fe4000a7fe4ff */
[----:B------:R-:W-:Y:S02]  /*b8e0*/  IADD3.X R29, PT, PT, R29, UR25, RZ, P6, !PT ;  /* 0x000000191d1d7c10 */ /* 0x000fe4000b7fe4ff */
[----:B------:R-:W-:Y:S01]  /*b8f0*/  IADD3.X R4, PT, PT, R4, UR25, RZ, P3, !PT ;  /* 0x0000001904047c10 */ /* 0x000fe20009ffe4ff */
[----:B0-----:R-:W-:Y:S06]  /*b900*/  @!P5 BRA `(.L_x_8) ;  /* 0x0000005800b8d947 */ /* 0x001fec0003800000 */
.L_x_16:
[----:B------:R-:W0:Y:S01]  /*b910*/  S2R R119, SR_TID.X ;  /* 0x0000000000777919 */ /* 0x000e220000002100 */
[----:B------:R-:W-:Y:S02]  /*b920*/  PRMT R164, RZ, 0x7610, R164 ;  /* 0x00007610ffa47816 */ /* 0x000fe400000000a4 */
[----:B------:R-:W-:Y:S01]  /*b930*/  PRMT R116, RZ, 0x7610, R116 ;  /* 0x00007610ff747816 */ /* 0x000fe20000000074 */
[----:B------:R-:W1:Y:S01]  /*b940*/  S2R R102, SR_TID.X ;  /* 0x0000000000667919 */ /* 0x000e620000002100 */
[----:B------:R-:W2:Y:S02]  /*b950*/  S2R R103, SR_TID.X ;  /* 0x0000000000677919 */ /* 0x000ea40000002100 */
[----:B------:R-:W3:Y:S04]  /*b960*/  @!P2 LDG.E.U8 R164, desc[UR20][R28.64] ;  /* 0x000000141ca4a981 */ /* 0x000ee8000c1e1100 */
[----:B------:R4:W-:Y:S01]  /*b970*/  STL [R1+0x148], R227 ;  /* 0x000148e301007387 */ /* 0x0009e20000100800 */
[----:B------:R-:W-:-:S03]  /*b980*/  PRMT R148, RZ, 0x7610, R148 ;  /* 0x00007610ff947816 */ /* 0x000fc60000000094 */
[----:B------:R-:W-:Y:S04]  /*b990*/  STL [R1+0x144], R245 ;  /* 0x000144f501007387 */ /* 0x000fe80000100800 */
[----:B------:R0:W-:Y:S04]  /*b9a0*/  STL [R1+0x140], R244 ;  /* 0x000140f401007387 */ /* 0x0001e80000100800 */
[----:B------:R1:W-:Y:S01]  /*b9b0*/  STL [R1+0x13c], R0 ;  /* 0x00013c0001007387 */ /* 0x0003e20000100800 */
[----:B0-----:R-:W-:-:S03]  /*b9c0*/  SHF.R.U32.HI R118, RZ, 0x6, R119 ;  /* 0x00000006ff767819 */ /* 0x001fc60000011677 */
[----:B----4-:R-:W4:Y:S01]  /*b9d0*/  LDL R227, [R1+0x128] ;  /* 0x0001280001e37983 */ /* 0x010f220000100800 */
[----:B------:R-:W-:-:S03]  /*b9e0*/  SGXT.U32 R118, R118, 0x1 ;  /* 0x000000017676781a */ /* 0x000fc60000000000 */
[----:B------:R-:W3:Y:S01]  /*b9f0*/  LDL R121, [R1+0x12c] ;  /* 0x00012c0001797983 */ /* 0x000ee20000100800 */
[----:B-1----:R-:W-:Y:S02]  /*ba00*/  SHF.R.U32.HI R102, RZ, 0x6, R102 ;  /* 0x00000006ff667819 */ /* 0x002fe40000011666 */
[----:B------:R-:W-:Y:S02]  /*ba10*/  LOP3.LUT R118, R118, 0xc, RZ, 0xfc, !PT ;  /* 0x0000000c76767812 */ /* 0x000fe400078efcff */
[----:B------:R-:W-:Y:S02]  /*ba20*/  SGXT.U32 R102, R102, 0x1 ;  /* 0x000000016666781a */ /* 0x000fe40000000000 */
[----:B------:R-:W-:Y:S02]  /*ba30*/  ISETP.GE.AND P2, PT, R118, UR22, PT ;  /* 0x0000001676007c0c */ /* 0x000fe4000bf46270 */
[----:B------:R-:W0:Y:S01]  /*ba40*/  S2R R118, SR_TID.X ;  /* 0x0000000000767919 */ /* 0x000e220000002100 */
[----:B------:R-:W-:-:S04]  /*ba50*/  LOP3.LUT R102, R102, 0x4, RZ, 0xfc, !PT ;  /* 0x0000000466667812 */ /* 0x000fc800078efcff */
[----:B------:R-:W-:Y:S02]  /*ba60*/  ISETP.GE.AND P5, PT, R102, UR22, PT ;  /* 0x0000001666007c0c */ /* 0x000fe4000bfa6270 */
[--C-:B--2---:R-:W-:Y:S02]  /*ba70*/  SHF.R.U32.HI R102, RZ, 0x6, R103.reuse ;  /* 0x00000006ff667819 */ /* 0x104fe40000011667 */
[----:B------:R-:W-:Y:S02]  /*ba80*/  SHF.R.U32.HI R103, RZ, 0x6, R103 ;  /* 0x00000006ff677819 */ /* 0x000fe40000011667 */
[----:B------:R-:W-:Y:S02]  /*ba90*/  SGXT.U32 R102, R102, 0x1 ;  /* 0x000000016666781a */ /* 0x000fe40000000000 */
[----:B------:R-:W-:Y:S02]  /*baa0*/  SGXT.U32 R103, R103, 0x1 ;  /* 0x000000016767781a */ /* 0x000fe40000000000 */
[----:B------:R-:W-:-:S02]  /*bab0*/  LOP3.LUT R102, R102, 0x8, RZ, 0xfc, !PT ;  /* 0x0000000866667812 */ /* 0x000fc400078efcff */
[----:B------:R-:W-:Y:S02]  /*bac0*/  LOP3.LUT R103, R103, 0x6, RZ, 0xfc, !PT ;  /* 0x0000000667677812 */ /* 0x000fe400078efcff */
[----:B------:R-:W-:Y:S01]  /*bad0*/  ISETP.GE.AND P3, PT, R102, UR22, PT ;  /* 0x0000001666007c0c */ /* 0x000fe2000bf66270 */
[----:B------:R-:W-:Y:S01]  /*bae0*/  @!P0 IMAD.MOV.U32 R102, RZ, RZ, R2 ;  /* 0x000000ffff668224 */ /* 0x000fe200078e0002 */
[----:B------:R-:W-:Y:S01]  /*baf0*/  ISETP.GE.AND P4, PT, R103, UR22, PT ;  /* 0x0000001667007c0c */ /* 0x000fe2000bf86270 */
[----:B------:R-:W-:-:S05]  /*bb00*/  @!P0 IMAD.MOV.U32 R103, RZ, RZ, R4 ;  /* 0x000000ffff678224 */ /* 0x000fca00078e0004 */
[----:B------:R1:W2:Y:S01]  /*bb10*/  @!P0 LDG.E.U8 R116, desc[UR20][R102.64] ;  /* 0x0000001466748981 */ /* 0x0002a2000c1e1100 */
[----:B------:R-:W-:Y:S02]  /*bb20*/  PRMT R244, RZ, 0x7610, R244 ;  /* 0x00007610fff47816 */ /* 0x000fe400000000f4 */
[----:B------:R-:W-:Y:S02]  /*bb30*/  SHF.R.U32.HI R119, RZ, 0x6, R119 ;  /* 0x00000006ff777819 */ /* 0x000fe40000011677 */
[----:B0-----:R-:W-:Y:S02]  /*bb40*/  LEA.HI R0, R118, 0xe, RZ, 0x1a ;  /* 0x0000000e76007811 */ /* 0x001fe400078fd0ff */
[----:B------:R-:W-:Y:S01]  /*bb50*/  SGXT.U32 R119, R119, 0x1 ;  /* 0x000000017777781a */ /* 0x000fe20000000000 */
[----:B-1----:R-:W-:Y:S01]  /*bb60*/  @!P5 IMAD.MOV.U32 R102, RZ, RZ, R53 ;  /* 0x000000ffff66d224 */ /* 0x002fe200078e0035 */
[----:B------:R-:W-:Y:S01]  /*bb70*/  PRMT R120, RZ, 0x7610, R120 ;  /* 0x00007610ff787816 */ /* 0x000fe20000000078 */
[----:B------:R-:W-:Y:S01]  /*bb80*/  @!P5 IMAD.MOV.U32 R103, RZ, RZ, R54 ;  /* 0x000000ffff67d224 */ /* 0x000fe200078e0036 */
[----:B------:R-:W-:-:S04]  /*bb90*/  LOP3.LUT R119, R119, 0xa, RZ, 0xfc, !PT ;  /* 0x0000000a77777812 */ /* 0x000fc800078efcff */
[----:B------:R0:W2:Y:S01]  /*bba0*/  @!P5 LDG.E.U8 R148, desc[UR20][R102.64] ;  /* 0x000000146694d981 */ /* 0x0000a2000c1e1100 */
[----:B------:R-:W-:Y:S02]  /*bbb0*/  ISETP.GE.AND P5, PT, R0, UR22, PT ;  /* 0x0000001600007c0c */ /* 0x000fe4000bfa6270 */
[--C-:B------:R-:W-:Y:S02]  /*bbc0*/  SHF.R.U32.HI R0, RZ, 0x6, R118.reuse ;  /* 0x00000006ff007819 */ /* 0x100fe40000011676 */
[----:B------:R-:W-:-:S04]  /*bbd0*/  SHF.R.U32.HI R118, RZ, 0x6, R118 ;  /* 0x00000006ff767819 */ /* 0x000fc80000011676 */
[----:B------:R-:W-:Y:S01]  /*bbe0*/  SGXT.U32 R118, R118, 0x1 ;  /* 0x000000017676781a */ /* 0x000fe20000000000 */
[----:B0-----:R-:W-:Y:S02]  /*bbf0*/  @!P4 IMAD.MOV.U32 R102, RZ, RZ, R77 ;  /* 0x000000ffff66c224 */ /* 0x001fe400078e004d */
[----:B------:R-:W-:Y:S01]  /*bc00*/  @!P4 IMAD.MOV.U32 R103, RZ, RZ, R78 ;  /* 0x000000ffff67c224 */ /* 0x000fe200078e004e */
[----:B------:R-:W-:-:S04]  /*bc10*/  LOP3.LUT R118, R118, 0x10, RZ, 0xfc, !PT ;  /* 0x0000001076767812 */ /* 0x000fc800078efcff */
[----:B------:R0:W2:Y:S01]  /*bc20*/  @!P4 LDG.E.U8 R244, desc[UR20][R102.64] ;  /* 0x0000001466f4c981 */ /* 0x0000a2000c1e1100 */
[----:B------:R-:W-:Y:S02]  /*bc30*/  ISETP.GE.AND P4, PT, R118, UR22, PT ;  /* 0x0000001676007c0c */ /* 0x000fe4000bf86270 */
[----:B------:R-:W1:Y:S01]  /*bc40*/  S2R R118, SR_TID.X ;  /* 0x0000000000767919 */ /* 0x000e620000002100 */
[----:B------:R-:W-:Y:S01]  /*bc50*/  SGXT.U32 R0, R0, 0x1 ;  /* 0x000000010000781a */ /* 0x000fe20000000000 */
[----:B0-----:R-:W-:Y:S02]  /*bc60*/  @!P3 IMAD.MOV.U32 R102, RZ, RZ, R3 ;  /* 0x000000ffff66b224 */ /* 0x001fe400078e0003 */
[----:B------:R-:W-:Y:S01]  /*bc70*/  @!P3 IMAD.MOV.U32 R103, RZ, RZ, R5 ;  /* 0x000000ffff67b224 */ /* 0x000fe200078e0005 */
[----:B------:R-:W-:Y:S02]  /*bc80*/  LOP3.LUT R0, R0, 0x12, RZ, 0xfc, !PT ;  /* 0x0000001200007812 */ /* 0x000fe400078efcff */
[----:B------:R-:W-:-:S02]  /*bc90*/  ISETP.GE.AND P0, PT, R119, UR22, PT ;  /* 0x0000001677007c0c */ /* 0x000fc4000bf06270 */
[----:B------:R0:W2:Y:S01]  /*bca0*/  @!P3 LDG.E.U8 R120, desc[UR20][R102.64] ;  /* 0x000000146678b981 */ /* 0x0000a2000c1e1100 */
[----:B------:R-:W-:Y:S02]  /*bcb0*/  ISETP.GE.AND P3, PT, R0, UR22, PT ;  /* 0x0000001600007c0c */ /* 0x000fe4000bf66270 */
[----:B------:R-:W-:Y:S01]  /*bcc0*/  PRMT R163, RZ, 0x7610, R163 ;  /* 0x00007610ffa37816 */ /* 0x000fe200000000a3 */
[----:B------:R-:W2:Y:S07]  /*bcd0*/  LDL R119, [R1+0x124] ;  /* 0x0001240001777983 */ /* 0x000eae0000100800 */
[----:B------:R-:W2:Y:S01]  /*bce0*/  @!P0 LDG.E.U8 R163, desc[UR20][R30.64] ;  /* 0x000000141ea38981 */ /* 0x000ea2000c1e1100 */
[----:B-1----:R-:W-:-:S02]  /*bcf0*/  SHF.R.U32.HI R0, RZ, 0x6, R118 ;  /* 0x00000006ff007819 */ /* 0x002fc40000011676 */
[----:B------:R-:W-:-:S04]  /*bd00*/  SHF.R.U32.HI R118, RZ, 0x6, R118 ;  /* 0x00000006ff767819 */ /* 0x000fc80000011676 */
[----:B------:R-:W-:-:S04]  /*bd10*/  SGXT.U32 R118, R118, 0x1 ;  /* 0x000000017676781a */ /* 0x000fc80000000000 */
[----:B------:R-:W-:-:S04]  /*bd20*/  LOP3.LUT R118, R118, 0x14, RZ, 0xfc, !PT ;  /* 0x0000001476767812 */ /* 0x000fc800078efcff */
[----:B------:R-:W-:Y:S02]  /*bd30*/  ISETP.GE.AND P0, PT, R118, UR22, PT ;  /* 0x0000001676007c0c */ /* 0x000fe4000bf06270 */
[----:B------:R-:W1:Y:S01]  /*bd40*/  S2R R118, SR_TID.X ;  /* 0x0000000000767919 */ /* 0x000e620000002100 */
[----:B------:R-:W-:Y:S01]  /*bd50*/  SGXT.U32 R0, R0, 0x1 ;  /* 0x000000010000781a */ /* 0x000fe20000000000 */
[----:B0-----:R-:W-:Y:S01]  /*bd60*/  @!P2 IMAD.MOV.U32 R102, RZ, RZ, R55 ;  /* 0x000000ffff66a224 */ /* 0x001fe200078e0037 */
[----:B------:R-:W-:Y:S01]  /*bd70*/  PRMT R147, RZ, 0x7610, R147 ;  /* 0x00007610ff937816 */ /* 0x000fe20000000093 */
[----:B------:R-:W-:Y:S01]  /*bd80*/  @!P2 IMAD.MOV.U32 R103, RZ, RZ, R57 ;  /* 0x000000ffff67a224 */ /* 0x000fe200078e0039 */
[----:B------:R-:W-:-:S04]  /*bd90*/  LOP3.LUT R0, R0, 0x16, RZ, 0xfc, !PT ;  /* 0x0000001600007812 */ /* 0x000fc800078efcff */
[----:B------:R0:W2:Y:S01]  /*bda0*/  @!P2 LDG.E.U8 R147, desc[UR20][R102.64] ;  /* 0x000000146693a981 */ /* 0x0000a2000c1e1100 */
[----:B------:R-:W-:Y:S02]  /*bdb0*/  ISETP.GE.AND P2, PT, R0, UR22, PT ;  /* 0x0000001600007c0c */ /* 0x000fe4000bf46270 */
[----:B------:R-:W-:Y:S01]  /*bdc0*/  PRMT R238, RZ, 0x7610, R238 ;  /* 0x00007610ffee7816 */ /* 0x000fe200000000ee */
[----:B0-----:R-:W-:Y:S02]  /*bdd0*/  @!P5 IMAD.MOV.U32 R102, RZ, RZ, R89 ;  /* 0x000000ffff66d224 */ /* 0x001fe400078e0059 */
[----:B------:R-:W-:-:S05]  /*bde0*/  @!P5 IMAD.MOV.U32 R103, RZ, RZ, R90 ;  /* 0x000000ffff67d224 */ /* 0x000fca00078e005a */
[----:B------:R0:W2:Y:S01]  /*bdf0*/  @!P5 LDG.E.U8 R238, desc[UR20][R102.64] ;  /* 0x0000001466eed981 */ /* 0x0000a2000c1e1100 */
[----:B-1----:R-:W-:-:S04]  /*be00*/  SHF.R.U32.HI R0, RZ, 0x6, R118 ;  /* 0x00000006ff007819 */ /* 0x002fc80000011676 */
[----:B------:R-:W-:-:S04]  /*be10*/  SGXT.U32 R0, R0, 0x1 ;  /* 0x000000010000781a */ /* 0x000fc80000000000 */
[----:B------:R-:W-:-:S04]  /*be20*/  LOP3.LUT R0, R0, 0x18, RZ, 0xfc, !PT ;  /* 0x0000001800007812 */ /* 0x000fc800078efcff */
[----:B------:R-:W-:Y:S02]  /*be30*/  ISETP.GE.AND P5, PT, R0, UR22, PT ;  /* 0x0000001600007c0c */ /* 0x000fe4000bfa6270 */
[--C-:B------:R-:W-:Y:S02]  /*be40*/  SHF.R.U32.HI R0, RZ, 0x6, R118.reuse ;  /* 0x00000006ff007819 */ /* 0x100fe40000011676 */
[----:B------:R-:W-:Y:S01]  /*be50*/  SHF.R.U32.HI R118, RZ, 0x6, R118 ;  /* 0x00000006ff767819 */ /* 0x000fe20000011676 */
[----:B0-----:R-:W-:Y:S01]  /*be60*/  @!P4 IMAD.MOV.U32 R102, RZ, RZ, R6 ;  /* 0x000000ffff66c224 */ /* 0x001fe200078e0006 */
[----:B------:R-:W-:Y:S02]  /*be70*/  PRMT R123, RZ, 0x7610, R123 ;  /* 0x00007610ff7b7816 */ /* 0x000fe4000000007b */
[----:B------:R-:W-:Y:S01]  /*be80*/  SGXT.U32 R118, R118, 0x1 ;  /* 0x000000017676781a */ /* 0x000fe20000000000 */
[----:B------:R-:W-:-:S03]  /*be90*/  @!P4 IMAD.MOV.U32 R103, RZ, RZ, R8 ;  /* 0x000000ffff67c224 */ /* 0x000fc600078e0008 */
[----:B------:R-:W-:Y:S02]  /*bea0*/  LOP3.LUT R118, R118, 0x1a, RZ, 0xfc, !PT ;  /* 0x0000001a76767812 */ /* 0x000fe400078efcff */
[----:B------:R0:W2:Y:S02]  /*beb0*/  @!P4 LDG.E.U8 R123, desc[UR20][R102.64] ;  /* 0x00000014667bc981 */ /* 0x0000a4000c1e1100 */
[----:B------:R-:W-:Y:S02]  /*bec0*/  ISETP.GE.AND P4, PT, R118, UR22, PT ;  /* 0x0000001676007c0c */ /* 0x000fe4000bf86270 */
[----:B------:R-:W1:Y:S01]  /*bed0*/  S2R R118, SR_TID.X ;  /* 0x0000000000767919 */ /* 0x000e620000002100 */
[----:B------:R-:W-:Y:S02]  /*bee0*/  SGXT.U32 R0, R0, 0x1 ;  /* 0x000000010000781a */ /* 0x000fe40000000000 */
[----:B------:R-:W-:Y:S01]  /*bef0*/  PRMT R162, RZ, 0x7610, R162 ;  /* 0x00007610ffa27816 */ /* 0x000fe200000000a2 */
[----:B0-----:R-:W-:-:S02]  /*bf00*/  @!P3 IMAD.MOV.U32 R102, RZ, RZ, R32 ;  /* 0x000000ffff66b224 */ /* 0x001fc400078e0020 */
[----:B------:R-:W-:Y:S01]  /*bf10*/  @!P3 IMAD.MOV.U32 R103, RZ, RZ, R34 ;  /* 0x000000ffff67b224 */ /* 0x000fe200078e0022 */
[----:B------:R-:W-:Y:S02]  /*bf20*/  LOP3.LUT R0, R0, 0x1c, RZ, 0xfc, !PT ;  /* 0x0000001c00007812 */ /* 0x000fe400078efcff */
[----:B------:R-:W-:Y:S02]  /*bf30*/  PRMT R146, RZ, 0x7610, R146 ;  /* 0x00007610ff927816 */ /* 0x000fe40000000092 */
[----:B------:R0:W2:Y:S01]  /*bf40*/  @!P3 LDG.E.U8 R162, desc[UR20][R102.64] ;  /* 0x0000001466a2b981 */ /* 0x0000a2000c1e1100 */
[----:B------:R-:W-:Y:S01]  /*bf50*/  ISETP.GE.AND P3, PT, R0, UR22, PT ;  /* 0x0000001600007c0c */ /* 0x000fe2000bf66270 */
[----:B0-----:R-:W-:Y:S02]  /*bf60*/  @!P0 IMAD.MOV.U32 R102, RZ, RZ, R56 ;  /* 0x000000ffff668224 */ /* 0x001fe400078e0038 */
[----:B------:R-:W-:-:S05]  /*bf70*/  @!P0 IMAD.MOV.U32 R103, RZ, RZ, R58 ;  /* 0x000000ffff678224 */ /* 0x000fca00078e003a */
[----:B------:R0:W2:Y:S01]  /*bf80*/  @!P0 LDG.E.U8 R146, desc[UR20][R102.64] ;  /* 0x0000001466928981 */ /* 0x0000a2000c1e1100 */
[----:B-1----:R-:W-:Y:S02]  /*bf90*/  SHF.R.U32.HI R0, RZ, 0x6, R118 ;  /* 0x00000006ff007819 */ /* 0x002fe40000011676 */
[----:B------:R-:W-:-:S04]  /*bfa0*/  LEA.HI R118, R118, 0x1e, RZ, 0x1a ;  /* 0x0000001e76767811 */ /* 0x000fc800078fd0ff */
        /* <DEDUP_REMOVED lines=31> */
[----:B------:R-:W-:-:S04]  /*c1a0*/  LOP3.LUT R0, R0, 0x26, RZ, 0xfc, !PT ;  /* 0x0000002600007812 */ /* 0x000fc800078efcff */
[----:B------:R0:W2:Y:S01]  /*c1b0*/  @!P3 LDG.E.U8 R145, desc[UR20][R102.64] ;  /* 0x000000146691b981 */ /* 0x0000a2000c1e1100 */
[----:B------:R-:W-:Y:S02]  /*c1c0*/  ISETP.GE.AND P3, PT, R0, UR22, PT ;  /* 0x0000001600007c0c */ /* 0x000fe4000bf66270 */
[----:B------:R-:W-:Y:S01]  /*c1d0*/  PRMT R187, RZ, 0x7610, R187 ;  /* 0x00007610ffbb7816 */ /* 0x000fe200000000bb */
[----:B0-----:R-:W-:Y:S01]  /*c1e0*/  @!P0 IMAD.MOV.U32 R102, RZ, RZ, R91 ;  /* 0x000000ffff668224 */ /* 0x001fe200078e005b */
[--C-:B-1----:R-:W-:Y:S02]  /*c1f0*/  SHF.R.U32.HI R0, RZ, 0x6, R118.reuse ;  /* 0x00000006ff007819 */ /* 0x102fe40000011676 */
[----:B------:R-:W-:Y:S01]  /*c200*/  SHF.R.U32.HI R118, RZ, 0x6, R118 ;  /* 0x00000006ff767819 */ /* 0x000fe20000011676 */
[----:B------:R-:W-:-:S03]  /*c210*/  @!P0 IMAD.MOV.U32 R103, RZ, RZ, R92 ;  /* 0x000000ffff678224 */ /* 0x000fc600078e005c */
[----:B------:R-:W-:Y:S02]  /*c220*/  SGXT.U32 R118, R118, 0x1 ;  /* 0x000000017676781a */ /* 0x000fe40000000000 */
[----:B------:R0:W2:Y:S02]  /*c230*/  @!P0 LDG.E.U8 R187, desc[UR20][R102.64] ;  /* 0x0000001466bb8981 */ /* 0x0000a4000c1e1100 */
        /* <DEDUP_REMOVED lines=10> */
[----:B------:R-:W-:Y:S02]  /*c2e0*/  PRMT R160, RZ, 0x7610, R160 ;  /* 0x00007610ffa07816 */ /* 0x000fe400000000a0 */
[----:B------:R-:W-:-:S04]  /*c2f0*/  PRMT R144, RZ, 0x7610, R144 ;  /* 0x00007610ff907816 */ /* 0x000fc80000000090 */
[----:B------:R-:W2:Y:S01]  /*c300*/  @!P5 LDG.E.U8 R160, desc[UR20][R36.64] ;  /* 0x0000001424a0d981 */ /* 0x000ea2000c1e1100 */
[----:B0-----:R-:W-:Y:S01]  /*c310*/  @!P4 IMAD.MOV.U32 R102, RZ, RZ, R61 ;  /* 0x000000ffff66c224 */ /* 0x001fe200078e003d */
[----:B-1----:R-:W-:-:S04]  /*c320*/  SHF.R.U32.HI R0, RZ, 0x6, R118 ;  /* 0x00000006ff007819 */ /* 0x002fc80000011676 */
[----:B------:R-:W-:-:S04]  /*c330*/  SGXT.U32 R0, R0, 0x1 ;  /* 0x000000010000781a */ /* 0x000fc80000000000 */
[----:B------:R-:W-:Y:S01]  /*c340*/  LOP3.LUT R0, R0, 0x2c, RZ, 0xfc, !PT ;  /* 0x0000002c00007812 */ /* 0x000fe200078efcff */
[----:B------:R-:W-:-:S03]  /*c350*/  @!P4 IMAD.MOV.U32 R103, RZ, RZ, R63 ;  /* 0x000000ffff67c224 */ /* 0x000fc600078e003f */
[----:B------:R-:W-:Y:S02]  /*c360*/  ISETP.GE.AND P5, PT, R0, UR22, PT ;  /* 0x0000001600007c0c */ /* 0x000fe4000bfa6270 */
[----:B------:R-:W-:Y:S01]  /*c370*/  SHF.R.U32.HI R0, RZ, 0x6, R118 ;  /* 0x00000006ff007819 */ /* 0x000fe20000011676 */
[----:B------:R0:W2:Y:S01]  /*c380*/  @!P4 LDG.E.U8 R144, desc[UR20][R102.64] ;  /* 0x000000146690c981 */ /* 0x0000a2000c1e1100 */
[----:B------:R-:W-:-:S04]  /*c390*/  LEA.HI R118, R118, 0x2e, RZ, 0x1a ;  /* 0x0000002e76767811 */ /* 0x000fc800078fd0ff */
[----:B------:R-:W-:Y:S02]  /*c3a0*/  ISETP.GE.AND P4, PT, R118, UR22, PT ;  /* 0x0000001676007c0c */ /* 0x000fe4000bf86270 */
[----:B------:R-:W1:Y:S01]  /*c3b0*/  S2R R118, SR_TID.X ;  /* 0x0000000000767919 */ /* 0x000e620000002100 */
[----:B------:R-:W-:Y:S02]  /*c3c0*/  SGXT.U32 R0, R0, 0x1 ;  /* 0x000000010000781a */ /* 0x000fe40000000000 */
[----:B------:R-:W-:Y:S01]  /*c3d0*/  PRMT R186, RZ, 0x7610, R186 ;  /* 0x00007610ffba7816 */ /* 0x000fe200000000ba */
[----:B0-----:R-:W-:Y:S02]  /*c3e0*/  @!P3 IMAD.MOV.U32 R102, RZ, RZ, R81 ;  /* 0x000000ffff66b224 */ /* 0x001fe400078e0051 */
        /* <DEDUP_REMOVED lines=8> */
[--C-:B-1----:R-:W-:Y:S02]  /*c470*/  SHF.R.U32.HI R0, RZ, 0x6, R118.reuse ;  /* 0x00000006ff007819 */ /* 0x102fe40000011676 */
        /* <DEDUP_REMOVED lines=89> */
[----:B------:R-:W-:Y:S01]  /*ca10*/  PRMT R129, RZ, 0x7610, R129 ;  /* 0x00007610ff817816 */ /* 0x000fe20000000081 */
[----:B0-----:R-:W-:Y:S01]  /*ca20*/  @!P2 IMAD.MOV.U32 R102, RZ, RZ, R22 ;  /* 0x000000ffff66a224 */ /* 0x001fe200078e0016 */
[----:B------:R-:W-:Y:S01]  /*ca30*/  SGXT.U32 R0, R0, 0x1 ;  /* 0x000000010000781a */ /* 0x000fe20000000000 */
[----:B------:R-:W-:Y:S01]  /*ca40*/  @!P2 IMAD.MOV.U32 R103, RZ, RZ, R24 ;  /* 0x000000ffff67a224 */ /* 0x000fe200078e0018 */
[----:B------:R-:W-:Y:S02]  /*ca50*/  PRMT R130, RZ, 0x7610, R130 ;  /* 0x00007610ff827816 */ /* 0x000fe40000000082 */
[----:B------:R-:W-:Y:S02]  /*ca60*/  LOP3.LUT R0, R0, 0x68, RZ, 0xfc, !PT ;  /* 0x0000006800007812 */ /* 0x000fe400078efcff */
[----:B------:R0:W2:Y:S02]  /*ca70*/  @!P2 LDG.E.U8 R129, desc[UR20][R102.64] ;  /* 0x000000146681a981 */ /* 0x0000a4000c1e1100 */
[----:B------:R-:W-:Y:S01]  /*ca80*/  ISETP.GE.AND P2, PT, R0, UR22, PT ;  /* 0x0000001600007c0c */ /* 0x000fe2000bf46270 */
[----:B0-----:R-:W-:-:S02]  /*ca90*/  @!P5 IMAD.MOV.U32 R102, RZ, RZ, R23 ;  /* 0x000000ffff66d224 */ /* 0x001fc400078e0017 */
[----:B------:R-:W-:-:S05]  /*caa0*/  @!P5 IMAD.MOV.U32 R103, RZ, RZ, R25 ;  /* 0x000000ffff67d224 */ /* 0x000fca00078e0019 */
[----:B------:R0:W2:Y:S01]  /*cab0*/  @!P5 LDG.E.U8 R130, desc[UR20][R102.64] ;  /* 0x000000146682d981 */ /* 0x0000a2000c1e1100 */
[----:B-1----:R-:W-:-:S04]  /*cac0*/  LEA.HI R0, R118, 0x3e, RZ, 0x1a ;  /* 0x0000003e76007811 */ /* 0x002fc800078fd0ff */
[----:B------:R-:W-:Y:S02]  /*cad0*/  ISETP.GE.AND P5, PT, R0, UR22, PT ;  /* 0x0000001600007c0c */ /* 0x000fe4000bfa6270 */
[--C-:B------:R-:W-:Y:S02]  /*cae0*/  SHF.R.U32.HI R0, RZ, 0x6, R118.reuse ;  /* 0x00000006ff007819 */ /* 0x100fe40000011676 */
[----:B------:R-:W-:Y:S02]  /*caf0*/  SHF.R.U32.HI R118, RZ, 0x6, R118 ;  /* 0x00000006ff767819 */ /* 0x000fe40000011676 */
[----:B------:R-:W-:Y:S02]  /*cb00*/  PRMT R157, RZ, 0x7610, R157 ;  /* 0x00007610ff9d7816 */ /* 0x000fe4000000009d */
[----:B------:R-:W-:-:S04]  /*cb10*/  SGXT.U32 R118, R118, 0x1 ;  /* 0x000000017676781a */ /* 0x000fc80000000000 */
[----:B------:R-:W-:Y:S01]  /*cb20*/  LOP3.LUT R118, R118, 0x70, RZ, 0xfc, !PT ;  /* 0x0000007076767812 */ /* 0x000fe200078efcff */
[----:B------:R-:W2:Y:S03]  /*cb30*/  @!P4 LDG.E.U8 R157, desc[UR20][R42.64] ;  /* 0x000000142a9dc981 */ /* 0x000ea6000c1e1100 */
[----:B------:R-:W-:Y:S02]  /*cb40*/  ISETP.GE.AND P4, PT, R118, UR22, PT ;  /* 0x0000001676007c0c */ /* 0x000fe4000bf86270 */
[----:B------:R-:W1:Y:S01]  /*cb50*/  S2R R118, SR_TID.X ;  /* 0x0000000000767919 */ /* 0x000e620000002100 */
[----:B------:R-:W-:Y:S02]  /*cb60*/  SGXT.U32 R0, R0, 0x1 ;  /* 0x000000010000781a */ /* 0x000fe40000000000 */
[----:B------:R-:W-:Y:S02]  /*cb70*/  PRMT R131, RZ, 0x7610, R131 ;  /* 0x00007610ff837816 */ /* 0x000fe40000000083 */
[----:B------:R-:W-:-:S04]  /*cb80*/  LOP3.LUT R0, R0, 0x78, RZ, 0xfc, !PT ;  /* 0x0000007800007812 */ /* 0x000fc800078efcff */
[----:B------:R-:W2:Y:S01]  /*cb90*/  @!P3 LDG.E.U8 R131, desc[UR20][R26.64] ;  /* 0x000000141a83b981 */ /* 0x000ea2000c1e1100 */
[----:B------:R-:W-:Y:S01]  /*cba0*/  ISETP.GE.AND P3, PT, R0, UR22, PT ;  /* 0x0000001600007c0c */ /* 0x000fe2000bf66270 */
[----:B0-----:R-:W-:Y:S01]  /*cbb0*/  @!P0 IMAD.MOV.U32 R102, RZ, RZ, R67 ;  /* 0x000000ffff668224 */ /* 0x001fe200078e0043 */
[----:B------:R-:W-:Y:S01]  /*cbc0*/  PRMT R141, RZ, 0x7610, R141 ;  /* 0x00007610ff8d7816 */ /* 0x000fe2000000008d */
        /* <DEDUP_REMOVED lines=30> */
[----:B------:R0:W3:Y:S02]  /*cdb0*/  @!P4 LDG.E.U8 R166, desc[UR20][R102.64] ;  /* 0x0000001466a6c981 */ /* 0x0000e4000c1e1100 */
        /* <DEDUP_REMOVED lines=8> */
[----:B------:R0:W3:Y:S01]  /*ce40*/  @!P3 LDG.E.U8 R165, desc[UR20][R102.64] ;  /* 0x0000001466a5b981 */ /* 0x0000e2000c1e1100 */
[----:B------:R-:W-:Y:S01]  /*ce50*/  ISETP.GE.AND P3, PT, R0, UR22, PT ;  /* 0x0000001600007c0c */ /* 0x000fe2000bf66270 */
[----:B0-----:R-:W-:Y:S02]  /*ce60*/  @!P0 IMAD.MOV.U32 R102, RZ, RZ, R44 ;  /* 0x000000ffff668224 */ /* 0x001fe400078e002c */
[----:B------:R-:W-:-:S05]  /*ce70*/  @!P0 IMAD.MOV.U32 R103, RZ, RZ, R46 ;  /* 0x000000ffff678224 */ /* 0x000fca00078e002e */
[----:B------:R0:W3:Y:S01]  /*ce80*/  @!P0 LDG.E.U8 R156, desc[UR20][R102.64] ;  /* 0x00000014669c8981 */ /* 0x0000e2000c1e1100 */
[----:B-1----:R-:W-:Y:S02]  /*ce90*/  SHF.R.U32.HI R0, RZ, 0x6, R118 ;  /* 0x00000006ff007819 */ /* 0x002fe40000011676 */
[----:B------:R-:W-:-:S04]  /*cea0*/  LEA.HI R118, R118, 0x4e, RZ, 0x1a ;  /* 0x0000004e76767811 */ /* 0x000fc800078fd0ff */
[----:B------:R-:W-:Y:S02]  /*ceb0*/  ISETP.GE.AND P0, PT, R118, UR22, PT ;  /* 0x0000001676007c0c */ /* 0x000fe4000bf06270 */
[----:B------:R-:W1:Y:S01]  /*cec0*/  S2R R118, SR_TID.X ;  /* 0x0000000000767919 */ /* 0x000e620000002100 */
[----:B------:R-:W-:Y:S01]  /*ced0*/  PRMT R140, RZ, 0x7610, R140 ;  /* 0x00007610ff8c7816 */ /* 0x000fe2000000008c */
[----:B0-----:R-:W-:Y:S02]  /*cee0*/  @!P2 IMAD.MOV.U32 R102, RZ, RZ, R68 ;  /* 0x000000ffff66a224 */ /* 0x001fe400078e0044 */
[----:B------:R-:W-:Y:S01]  /*cef0*/  @!P2 IMAD.MOV.U32 R103, RZ, RZ, R70 ;  /* 0x000000ffff67a224 */ /* 0x000fe200078e0046 */
[----:B------:R-:W-:Y:S02]  /*cf00*/  SGXT.U32 R0, R0, 0x1 ;  /* 0x000000010000781a */ /* 0x000fe40000000000 */
[----:B------:R-:W-:Y:S02]  /*cf10*/  PRMT R115, RZ, 0x7610, R115 ;  /* 0x00007610ff737816 */ /* 0x000fe40000000073 */
[----:B------:R0:W3:Y:S01]  /*cf20*/  @!P2 LDG.E.U8 R140, desc[UR20][R102.64] ;  /* 0x00000014668ca981 */ /* 0x0000e2000c1e1100 */
[----:B------:R-:W-:-:S02]  /*cf30*/  LOP3.LUT R0, R0, 0x52, RZ, 0xfc, !PT ;  /* 0x0000005200007812 */ /* 0x000fc400078efcff */
[----:B------:R-:W-:Y:S02]  /*cf40*/  PRMT R155, RZ, 0x7610, R155 ;  /* 0x00007610ff9b7816 */ /* 0x000fe4000000009b */
[----:B------:R-:W-:Y:S01]  /*cf50*/  ISETP.GE.AND P2, PT, R0, UR22, PT ;  /* 0x0000001600007c0c */ /* 0x000fe2000bf46270 */
[----:B0-----:R-:W-:Y:S02]  /*cf60*/  @!P5 IMAD.MOV.U32 R102, RZ, RZ, R85 ;  /* 0x000000ffff66d224 */ /* 0x001fe400078e0055 */
[----:B------:R-:W-:-:S05]  /*cf70*/  @!P5 IMAD.MOV.U32 R103, RZ, RZ, R86 ;  /* 0x000000ffff67d224 */ /* 0x000fca00078e0056 */
[----:B------:R0:W3:Y:S01]  /*cf80*/  @!P5 LDG.E.U8 R115, desc[UR20][R102.64] ;  /* 0x000000146673d981 */ /* 0x0000e2000c1e1100 */
[----:B------:R-:W-:Y:S02]  /*cf90*/  PRMT R139, RZ, 0x7610, R139 ;  /* 0x00007610ff8b7816 */ /* 0x000fe4000000008b */
[----:B-1----:R-:W-:Y:S01]  /*cfa0*/  SHF.R.U32.HI R0, RZ, 0x6, R118 ;  /* 0x00000006ff007819 */ /* 0x002fe20000011676 */
[----:B0-----:R-:W-:Y:S02]  /*cfb0*/  @!P4 IMAD.MOV.U32 R102, RZ, RZ, R45 ;  /* 0x000000ffff66c224 */ /* 0x001fe400078e002d */
[----:B------:R-:W-:Y:S01]  /*cfc0*/  @!P4 IMAD.MOV.U32 R103, RZ, RZ, R47 ;  /* 0x000000ffff67c224 */ /* 0x000fe200078e002f */
[----:B------:R-:W-:-:S04]  /*cfd0*/  SGXT.U32 R0, R0, 0x1 ;  /* 0x000000010000781a */ /* 0x000fc80000000000 */
[----:B------:R0:W3:Y:S01]  /*cfe0*/  @!P4 LDG.E.U8 R155, desc[UR20][R102.64] ;  /* 0x00000014669bc981 */ /* 0x0000e2000c1e1100 */
[----:B------:R-:W-:Y:S01]  /*cff0*/  LOP3.LUT R0, R0, 0x54, RZ, 0xfc, !PT ;  /* 0x0000005400007812 */ /* 0x000fe200078efcff */
[----:B0-----:R-:W-:Y:S02]  /*d000*/  @!P3 IMAD.MOV.U32 R102, RZ, RZ, R71 ;  /* 0x000000ffff66b224 */ /* 0x001fe400078e0047 */
[----:B------:R-:W-:-:S05]  /*d010*/  @!P3 IMAD.MOV.U32 R103, RZ, RZ, R72 ;  /* 0x000000ffff67b224 */ /* 0x000fca00078e0048 */
[----:B------:R0:W4:Y:S01]  /*d020*/  @!P3 LDG.E.U8 R139, desc[UR20][R102.64] ;  /* 0x00000014668bb981 */ /* 0x000122000c1e1100 */
[----:B------:R-:W-:Y:S02]  /*d030*/  ISETP.GE.AND P3, PT, R0, UR22, PT ;  /* 0x0000001600007c0c */ /* 0x000fe4000bf66270 */
[----:B------:R-:W-:Y:S02]  /*d040*/  SHF.R.U32.HI R0, RZ, 0x6, R118 ;  /* 0x00000006ff007819 */ /* 0x000fe40000011676 */
[----:B------:R-:W-:Y:S02]  /*d050*/  PRMT R101, RZ, 0x7610, R101 ;  /* 0x00007610ff657816 */ /* 0x000fe40000000065 */
[----:B------:R-:W-:Y:S01]  /*d060*/  SGXT.U32 R0, R0, 0x1 ;  /* 0x000000010000781a */ /* 0x000fe20000000000 */
[----:B0-----:R-:W-:Y:S02]  /*d070*/  @!P0 IMAD.MOV.U32 R102, RZ, RZ, R97 ;  /* 0x000000ffff668224 */ /* 0x001fe400078e0061 */
[----:B------:R-:W-:Y:S01]  /*d080*/  @!P0 IMAD.MOV.U32 R103, RZ, RZ, R98 ;  /* 0x000000ffff678224 */ /* 0x000fe200078e0062 */
[----:B------:R-:W-:-:S04]  /*d090*/  LOP3.LUT R0, R0, 0x56, RZ, 0xfc, !PT ;  /* 0x0000005600007812 */ /* 0x000fc800078efcff */
[----:B------:R0:W4:Y:S01]  /*d0a0*/  @!P0 LDG.E.U8 R101, desc[UR20][R102.64] ;  /* 0x0000001466658981 */ /* 0x000122000c1e1100 */
[----:B------:R-:W-:Y:S02]  /*d0b0*/  ISETP.GE.AND P0, PT, R0, UR22, PT ;  /* 0x0000001600007c0c */ /* 0x000fe4000bf06270 */
[----:B------:R-:W-:Y:S02]  /*d0c0*/  SHF.R.U32.HI R0, RZ, 0x6, R118 ;  /* 0x00000006ff007819 */ /* 0x000fe40000011676 */
[----:B------:R-:W-:Y:S02]  /*d0d0*/  PRMT R154, RZ, 0x7610, R154 ;  /* 0x00007610ff9a7816 */ /* 0x000fe4000000009a */
[----:B------:R-:W-:-:S04]  /*d0e0*/  SGXT.U32 R0, R0, 0x1 ;  /* 0x000000010000781a */ /* 0x000fc80000000000 */
[----:B------:R-:W-:Y:S01]  /*d0f0*/  LOP3.LUT R0, R0, 0x5a, RZ, 0xfc, !PT ;  /* 0x0000005a00007812 */ /* 0x000fe200078efcff */
[----:B------:R-:W4:Y:S01]  /*d100*/  @!P2 LDG.E.U8 R154, desc[UR20][R48.64] ;  /* 0x00000014309aa981 */ /* 0x000f22000c1e1100 */
[----:B------:R-:W-:Y:S01]  /*d110*/  PRMT R138, RZ, 0x7610, R138 ;  /* 0x00007610ff8a7816 */ /* 0x000fe2000000008a */
[----:B0-----:R-:W-:Y:S01]  /*d120*/  @!P3 IMAD.MOV.U32 R102, RZ, RZ, R73 ;  /* 0x000000ffff66b224 */ /* 0x001fe200078e0049 */
[----:B------:R-:W-:Y:S01]  /*d130*/  ISETP.GE.AND P2, PT, R0, UR22, PT ;  /* 0x0000001600007c0c */ /* 0x000fe2000bf46270 */
[----:B------:R-:W-:Y:S01]  /*d140*/  @!P3 IMAD.MOV.U32 R103, RZ, RZ, R75 ;  /* 0x000000ffff67b224 */ /* 0x000fe200078e004b */
[----:B------:R-:W-:Y:S02]  /*d150*/  SHF.R.U32.HI R0, RZ, 0x6, R118 ;  /* 0x00000006ff007819 */ /* 0x000fe40000011676 */
[----:B------:R-:W-:Y:S02]  /*d160*/  PRMT R114, RZ, 0x7610, R114 ;  /* 0x00007610ff727816 */ /* 0x000fe40000000072 */
[----:B------:R-:W-:Y:S01]  /*d170*/  SGXT.U32 R0, R0, 0x1 ;  /* 0x000000010000781a */ /* 0x000fe20000000000 */
[----:B------:R0:W4:Y:S03]  /*d180*/  @!P3 LDG.E.U8 R138, desc[UR20][R102.64] ;  /* 0x00000014668ab981 */ /* 0x000126000c1e1100 */
[----:B------:R-:W-:-:S02]  /*d190*/  LOP3.LUT R0, R0, 0x5c, RZ, 0xfc, !PT ;  /* 0x0000005c00007812 */ /* 0x000fc400078efcff */
[----:B------:R-:W-:Y:S01]  /*d1a0*/  PRMT R153, RZ, 0x7610, R153 ;  /* 0x00007610ff997816 */ /* 0x000fe20000000099 */
[----:B0-----:R-:W-:-:S05]  /*d1b0*/  @!P0 IMAD.MOV.U32 R102, RZ, RZ, R87 ;  /* 0x000000ffff668224 */ /* 0x001fca00078e0057 */
[----:B------:R-:W4:Y:S01]  /*d1c0*/  @!P2 LDG.E.U8 R153, desc[UR20][R50.64] ;  /* 0x000000143299a981 */ /* 0x000f22000c1e1100 */
[----:B------:R-:W-:-:S05]  /*d1d0*/  @!P0 IMAD.MOV.U32 R103, RZ, RZ, R88 ;  /* 0x000000ffff678224 */ /* 0x000fca00078e0058 */
[----:B------:R0:W4:Y:S01]  /*d1e0*/  @!P0 LDG.E.U8 R114, desc[UR20][R102.64] ;  /* 0x0000001466728981 */ /* 0x000122000c1e1100 */
[----:B------:R-:W-:Y:S02]  /*d1f0*/  ISETP.GE.AND P0, PT, R0, UR22, PT ;  /* 0x0000001600007c0c */ /* 0x000fe4000bf06270 */
[----:B------:R-:W-:-:S04]  /*d200*/  LEA.HI R0, R118, 0x5e, RZ, 0x1a ;  /* 0x0000005e76007811 */ /* 0x000fc800078fd0ff */
        /* <DEDUP_REMOVED lines=54> */
[----:B------:R-:W-:-:S02]  /*d570*/  LOP3.LUT R0, R0, 0x6c, RZ, 0xfc, !PT ;  /* 0x0000006c00007812 */ /* 0x000fc400078efcff */
[----:B------:R-:W-:Y:S02]  /*d580*/  PRMT R149, RZ, 0x7610, R149 ;  /* 0x00007610ff957816 */ /* 0x000fe40000000095 */
[----:B------:R2:W4:Y:S01]  /*d590*/  @!P0 LDG.E.U8 R150, desc[UR20][R102.64] ;  /* 0x0000001466968981 */ /* 0x000522000c1e1100 */
[----:B------:R-:W-:Y:S02]  /*d5a0*/  ISETP.GE.AND P0, PT, R0, UR22, PT ;  /* 0x0000001600007c0c */ /* 0x000fe4000bf06270 */
[----:B------:R-:W-:Y:S01]  /*d5b0*/  LEA.HI R0, R118, 0x6e, RZ, 0x1a ;  /* 0x0000006e76007811 */ /* 0x000fe200078fd0ff */
[----:B--2---:R-:W-:Y:S02]  /*d5c0*/  @!P2 IMAD.MOV.U32 R102, RZ, RZ, R119 ;  /* 0x000000ffff66a224 */ /* 0x004fe400078e0077 */
[----:B------:R-:W-:Y:S01]  /*d5d0*/  @!P2 IMAD.MOV.U32 R103, RZ, RZ, R196 ;  /* 0x000000ffff67a224 */ /* 0x000fe200078e00c4 */
[----:B------:R-:W2:Y:S04]  /*d5e0*/  LDL R119, [R1+0x130] ;  /* 0x0001300001777983 */ /* 0x000ea80000100800 */
[----:B------:R0:W2:Y:S01]  /*d5f0*/  @!P2 LDG.E.U8 R149, desc[UR20][R102.64] ;  /* 0x000000146695a981 */ /* 0x0000a2000c1e1100 */
[----:B------:R-:W-:-:S02]  /*d600*/  ISETP.GE.AND P2, PT, R0, UR22, PT ;  /* 0x0000001600007c0c */ /* 0x000fc4000bf46270 */
[----:B------:R-:W-:Y:S02]  /*d610*/  SHF.R.U32.HI R0, RZ, 0x6, R118 ;  /* 0x00000006ff007819 */ /* 0x000fe40000011676 */
[----:B------:R-:W2:Y:S01]  /*d620*/  LDL R118, [R1+0x134] ;  /* 0x0001340001767983 */ /* 0x000ea20000100800 */
        /* <DEDUP_REMOVED lines=16> */
[----:B------:R-:W-:Y:S01]  /*d730*/  SHF.R.U32.HI R0, RZ, 0x6, R245 ;  /* 0x00000006ff007819 */ /* 0x000fe200000116f5 */
[----:B0-----:R-:W-:Y:S01]  /*d740*/  @!P0 IMAD.MOV.U32 R102, RZ, RZ, R190 ;  /* 0x000000ffff668224 */ /* 0x001fe200078e00be */
[----:B------:R-:W-:Y:S02]  /*d750*/  PRMT R134, RZ, 0x7610, R134 ;  /* 0x00007610ff867816 */ /* 0x000fe40000000086 */
[----:B------:R-:W-:Y:S01]  /*d760*/  SGXT.U32 R0, R0, 0x1 ;  /* 0x000000010000781a */ /* 0x000fe20000000000 */
[----:B------:R-:W-:-:S03]  /*d770*/  @!P0 IMAD.MOV.U32 R103, RZ, RZ, R189 ;  /* 0x000000ffff678224 */ /* 0x000fc600078e00bd */
[----:B------:R-:W-:Y:S02]  /*d780*/  LOP3.LUT R0, R0, 0x7c, RZ, 0xfc, !PT ;  /* 0x0000007c00007812 */ /* 0x000fe400078efcff */
[----:B------:R0:W2:Y:S01]  /*d790*/  @!P0 LDG.E.U8 R134, desc[UR20][R102.64] ;  /* 0x0000001466868981 */ /* 0x0000a2000c1e1100 */
[----:B------:R-:W-:Y:S02]  /*d7a0*/  PRMT R110, RZ, 0x7610, R110 ;  /* 0x00007610ff6e7816 */ /* 0x000fe4000000006e */
[----:B------:R-:W-:Y:S02]  /*d7b0*/  ISETP.GE.AND P0, PT, R0, UR22, PT ;  /* 0x0000001600007c0c */ /* 0x000fe4000bf06270 */
[----:B------:R-:W-:Y:S01]  /*d7c0*/  LEA.HI R0, R245, 0x7e, RZ, 0x1a ;  /* 0x0000007ef5007811 */ /* 0x000fe200078fd0ff */
[----:B0-----:R-:W-:Y:S02]  /*d7d0*/  @!P2 IMAD.MOV.U32 R102, RZ, RZ, R193 ;  /* 0x000000ffff66a224 */ /* 0x001fe400078e00c1 */
[----:B------:R-:W-:-:S05]  /*d7e0*/  @!P2 IMAD.MOV.U32 R103, RZ, RZ, R191 ;  /* 0x000000ffff67a224 */ /* 0x000fca00078e00bf */
[----:B------:R3:W2:Y:S01]  /*d7f0*/  @!P2 LDG.E.U8 R110, desc[UR20][R102.64] ;  /* 0x00000014666ea981 */ /* 0x0006a2000c1e1100 */
[----:B------:R-:W-:Y:S02]  /*d800*/  ISETP.GE.AND P2, PT, R0, UR22, PT ;  /* 0x0000001600007c0c */ /* 0x000fe4000bf46270 */
[----:B------:R-:W-:Y:S02]  /*d810*/  PRMT R133, RZ, 0x7610, R133 ;  /* 0x00007610ff857816 */ /* 0x000fe40000000085 */
[----:B------:R-:W-:Y:S01]  /*d820*/  PRMT R109, RZ, 0x7610, R109 ;  /* 0x00007610ff6d7816 */ /* 0x000fe2000000006d */
[----:B---3--:R-:W-:Y:S02]  /*d830*/  @!P0 IMAD.MOV.U32 R102, RZ, RZ, R121 ;  /* 0x000000ffff668224 */ /* 0x008fe400078e0079 */
[----:B----4-:R-:W-:Y:S01]  /*d840*/  @!P0 IMAD.MOV.U32 R103, RZ, RZ, R227 ;  /* 0x000000ffff678224 */ /* 0x010fe200078e00e3 */
[----:B------:R-:W-:Y:S01]  /*d850*/  LOP3.LUT R0, R245, 0x7f, RZ, 0xc0, !PT ;  /* 0x0000007ff5007812 */ /* 0x000fe200078ec0ff */
[----:B------:R-:W3:Y:S04]  /*d860*/  LDL R227, [R1+0xe4] ;  /* 0x0000e40001e37983 */ /* 0x000ee80000100800 */
[----:B------:R2:W4:Y:S01]  /*d870*/  @!P0 LDG.E.U8 R133, desc[UR20][R102.64] ;  /* 0x0000001466858981 */ /* 0x000522000c1e1100 */
[----:B------:R-:W-:-:S02]  /*d880*/  ISETP.GE.AND P0, PT, R0, UR22, PT ;  /* 0x0000001600007c0c */ /* 0x000fc4000bf06270 */
[----:B------:R-:W-:Y:S01]  /*d890*/  PRMT R108, RZ, 0x7610, R108 ;  /* 0x00007610ff6c7816 */ /* 0x000fe2000000006c */
[----:B------:R-:W3:Y:S01]  /*d8a0*/  LDL R121, [R1+0xe8] ;  /* 0x0000e80001797983 */ /* 0x000ee20000100800 */
[----:B------:R-:W-:Y:S02]  /*d8b0*/  PRMT R107, RZ, 0x7610, R107 ;  /* 0x00007610ff6b7816 */ /* 0x000fe4000000006b */
[----:B------:R-:W-:Y:S02]  /*d8c0*/  PRMT R106, RZ, 0x7610, R106 ;  /* 0x00007610ff6a7816 */ /* 0x000fe4000000006a */
[----:B------:R-:W-:Y:S01]  /*d8d0*/  PRMT R105, RZ, 0x7610, R105 ;  /* 0x00007610ff697816 */ /* 0x000fe20000000069 */
[----:B--2---:R-:W-:Y:S02]  /*d8e0*/  @!P2 IMAD.MOV.U32 R103, RZ, RZ, R119 ;  /* 0x000000ffff67a224 */ /* 0x004fe400078e0077 */
[----:B------:R-:W2:Y:S01]  /*d8f0*/  LDL R119, [R1+0x64] ;  /* 0x0000640001777983 */ /* 0x000ea20000100800 */
[----:B------:R-:W-:-:S03]  /*d900*/  @!P2 IMAD.MOV.U32 R102, RZ, RZ, R118 ;  /* 0x000000ffff66a224 */ /* 0x000fc600078e0076 */
[----:B------:R-:W2:Y:S04]  /*d910*/  LDL R118, [R1+0x68] ;  /* 0x0000680001767983 */ /* 0x000ea80000100800 */
[----:B------:R0:W2:Y:S01]  /*d920*/  @!P2 LDG.E.U8 R109, desc[UR20][R102.64] ;  /* 0x00000014666da981 */ /* 0x0000a2000c1e1100 */
[----:B------:R-:W-:Y:S01]  /*d930*/  BAR.SYNC.DEFER_BLOCKING 0x0 ;  /* 0x0000000000007b1d */ /* 0x000fe20000010000 */
[----:B0-----:R-:W-:Y:S02]  /*d940*/  @!P0 IMAD.MOV.U32 R102, RZ, RZ, R198 ;  /* 0x000000ffff668224 */ /* 0x001fe400078e00c6 */
[----:B------:R-:W-:-:S05]  /*d950*/  @!P0 IMAD.MOV.U32 R103, RZ, RZ, R197 ;  /* 0x000000ffff678224 */ /* 0x000fca00078e00c5 */
[----:B------:R0:W2:Y:S02]  /*d960*/  @!P0 LDG.E.U8 R108, desc[UR20][R102.64] ;  /* 0x00000014666c8981 */ /* 0x0000a4000c1e1100 */
        /* <DEDUP_REMOVED lines=8> */
[----:B------:R0:W2:Y:S04]  /*d9f0*/  @!P0 LDG.E.U8 R105, desc[UR20][R102.64] ;  /* 0x0000001466698981 */ /* 0x0000a8000c1e1100 */
[----:B------:R-:W0:Y:S04]  /*da00*/  LDL R102, [R1+0x24] ;  /* 0x0000240001667983 */ /* 0x000e280000100800 */
[----:B------:R-:W0:Y:S01]  /*da10*/  LDL R103, [R1+0x28] ;  /* 0x0000280001677983 */ /* 0x000e220000100800 */
[----:B------:R-:W-:-:S03]  /*da20*/  PRMT R104, RZ, 0x7610, R104 ;  /* 0x00007610ff687816 */ /* 0x000fc60000000068 */
[----:B------:R-:W-:Y:S04]  /*da30*/  STS.U8 [R0+UR9+0x4000], R116 ;  /* 0x0040007400007988 */ /* 0x000fe80008000009 */
[----:B------:R-:W-:Y:S04]  /*da40*/  STS.U8 [R0+UR9+0x4200], R120 ;  /* 0x0042007800007988 */ /* 0x000fe80008000009 */
[----:B------:R-:W-:Y:S04]  /*da50*/  STS.U8 [R0+UR9+0x4400], R123 ;  /* 0x0044007b00007988 */ /* 0x000fe80008000009 */
[----:B------:R-:W-:Y:S04]  /*da60*/  STS.U8 [R0+UR9+0x4600], R122 ;  /* 0x0046007a00007988 */ /* 0x000fe80008000009 */
[----:B------:R1:W-:Y:S04]  /*da70*/  STS.U8 [R0+UR9+0x4800], R125 ;  /* 0x0048007d00007988 */ /* 0x0003e80008000009 */
[----:B------:R3:W-:Y:S04]  /*da80*/  STS.U8 [R0+UR9+0x4a00], R124 ;  /* 0x004a007c00007988 */ /* 0x0007e80008000009 */
[----:B-1----:R-:W4:Y:S04]  /*da90*/  LDL R125, [R1+0x30] ;  /* 0x00003000017d7983 */ /* 0x002f280000100800 */
[----:B---3--:R-:W4:Y:S01]  /*daa0*/  LDL R124, [R1+0x2c] ;  /* 0x00002c00017c7983 */ /* 0x008f220000100800 */
[----:B0-----:R-:W-:-:S04]  /*dab0*/  @!P0 LOP3.LUT R103, R103, R102, RZ, 0x3c, !PT ;  /* 0x0000006667678212 */ /* 0x001fc800078e3cff */
[----:B------:R-:W-:-:S04]  /*dac0*/  @!P0 LOP3.LUT R102, R103, R102, RZ, 0x3c, !PT ;  /* 0x0000006667668212 */ /* 0x000fc800078e3cff */
[----:B------:R-:W-:-:S05]  /*dad0*/  @!P0 LOP3.LUT R103, R103, R102, RZ, 0x3c, !PT ;  /* 0x0000006667678212 */ /* 0x000fca00078e3cff */
[----:B------:R0:W3:Y:S02]  /*dae0*/  @!P0 LDG.E.U8 R104, desc[UR20][R102.64] ;  /* 0x0000001466688981 */ /* 0x0000e4000c1e1100 */
[----:B0-----:R-:W-:-:S06]  /*daf0*/  PRMT R103, RZ, 0x7610, R103 ;  /* 0x00007610ff677816 */ /* 0x001fcc0000000067 */
[----:B--2---:R0:W2:Y:S04]  /*db00*/  @!P0 LDG.E.U8 R103, desc[UR20][R118.64] ;  /* 0x0000001476678981 */ /* 0x0040a8000c1e1100 */
[----:B------:R-:W0:Y:S04]  /*db10*/  LDL R118, [R1+0xa4] ;  /* 0x0000a40001767983 */ /* 0x000e280000100800 */
[----:B------:R-:W0:Y:S01]  /*db20*/  LDL R119, [R1+0xa8] ;  /* 0x0000a80001777983 */ /* 0x000e220000100800 */
[----:B------:R-:W-:Y:S02]  /*db30*/  PRMT R102, RZ, 0x7610, R102 ;  /* 0x00007610ff667816 */ /* 0x000fe40000000066 */
[----:B------:R-:W-:Y:S01]  /*db40*/  PRMT R116, RZ, 0x7610, R116 ;  /* 0x00007610ff747816 */ /* 0x000fe20000000074 */
[----:B------:R-:W-:-:S02]  /*db50*/  @!P0 IMAD.MOV.U32 R120, RZ, RZ, R200 ;  /* 0x000000ffff788224 */ /* 0x000fc400078e00c8 */
[----:B------:R-:W-:Y:S02]  /*db60*/  @!P0 IMAD.MOV.U32 R122, RZ, RZ, R232 ;  /* 0x000000ffff7a8224 */ /* 0x000fe400078e00e8 */
[----:B------:R-:W-:Y:S01]  /*db70*/  @!P0 IMAD.MOV.U32 R123, RZ, RZ, R231 ;  /* 0x000000ffff7b8224 */ /* 0x000fe200078e00e7 */
[----:B----4-:R-:W-:-:S04]  /*db80*/  @!P0 LOP3.LUT R125, R125, R124, RZ, 0x3c, !PT ;  /* 0x0000007c7d7d8212 */ /* 0x010fc800078e3cff */
[----:B------:R-:W-:-:S04]  /*db90*/  @!P0 LOP3.LUT R124, R125, R124, RZ, 0x3c, !PT ;  /* 0x0000007c7d7c8212 */ /* 0x000fc800078e3cff */
[----:B------:R-:W-:Y:S01]  /*dba0*/  @!P0 LOP3.LUT R125, R125, R124, RZ, 0x3c, !PT ;  /* 0x0000007c7d7d8212 */ /* 0x000fe200078e3cff */
[----:B------:R1:W-:Y:S04]  /*dbb0*/  STS.U8 [R0+UR9+0x4c00], R127 ;  /* 0x004c007f00007988 */ /* 0x0003e80008000009 */
[----:B------:R4:W-:Y:S04]  /*dbc0*/  STS.U8 [R0+UR9+0x4e00], R126 ;  /* 0x004e007e00007988 */ /* 0x0009e80008000009 */
[----:B-1----:R-:W2:Y:S04]  /*dbd0*/  LDL R127, [R1+0xb0] ;  /* 0x0000b000017f7983 */ /* 0x002ea80000100800 */
[----:B----4-:R-:W2:Y:S01]  /*dbe0*/  LDL R126, [R1+0xac] ;  /* 0x0000ac00017e7983 */ /* 0x010ea20000100800 */
[----:B0-----:R-:W-:-:S04]  /*dbf0*/  @!P0 LOP3.LUT R119, R119, R118, RZ, 0x3c, !PT ;  /* 0x0000007677778212 */ /* 0x001fc800078e3cff */
[----:B------:R-:W-:-:S04]  /*dc00*/  @!P0 LOP3.LUT R118, R119, R118, RZ, 0x3c, !PT ;  /* 0x0000007677768212 */ /* 0x000fc800078e3cff */
[----:B------:R-:W-:-:S05]  /*dc10*/  @!P0 LOP3.LUT R119, R119, R118, RZ, 0x3c, !PT ;  /* 0x0000007677778212 */ /* 0x000fca00078e3cff */
[----:B------:R0:W4:Y:S02]  /*dc20*/  @!P0 LDG.E.U8 R102, desc[UR20][R118.64] ;  /* 0x0000001476668981 */ /* 0x000124000c1e1100 */
[----:B0-----:R-:W-:Y:S02]  /*dc30*/  @!P0 IMAD.MOV.U32 R118, RZ, RZ, R121 ;  /* 0x000000ffff768224 */ /* 0x001fe400078e0079 */
[----:B------:R-:W-:Y:S02]  /*dc40*/  @!P0 IMAD.MOV.U32 R119, RZ, RZ, R227 ;  /* 0x000000ffff778224 */ /* 0x000fe400078e00e3 */
[----:B------:R-:W-:Y:S01]  /*dc50*/  @!P0 IMAD.MOV.U32 R121, RZ, RZ, R199 ;  /* 0x000000ffff798224 */ /* 0x000fe200078e00c7 */
[----:B------:R-:W3:Y:S04]  /*dc60*/  LDL R227, [R1+0xf0] ;  /* 0x0000f00001e37983 */ /* 0x000ee80000100800 */
[----:B------:R0:W3:Y:S02]  /*dc70*/  @!P0 LDG.E.U8 R116, desc[UR20][R118.64] ;  /* 0x0000001476748981 */ /* 0x0000e4000c1e1100 */
[----:B0-----:R-:W-:-:S02]  /*dc80*/  PRMT R118, RZ, 0x7610, R118 ;  /* 0x00007610ff767816 */ /* 0x001fc40000000076 */
[----:B------:R-:W-:-:S04]  /*dc90*/  PRMT R119, RZ, 0x7610, R119 ;  /* 0x00007610ff777816 */ /* 0x000fc80000000077 */
[----:B------:R0:W3:Y:S02]  /*dca0*/  @!P0 LDG.E.U8 R118, desc[UR20][R120.64] ;  /* 0x0000001478768981 */ /* 0x0000e4000c1e1100 */
[----:B0-----:R-:W-:Y:S02]  /*dcb0*/  @!P0 IMAD.MOV.U32 R120, RZ, RZ, R216 ;  /* 0x000000ffff788224 */ /* 0x001fe400078e00d8 */
[----:B------:R-:W-:-:S05]  /*dcc0*/  @!P0 IMAD.MOV.U32 R121, RZ, RZ, R215 ;  /* 0x000000ffff798224 */ /* 0x000fca00078e00d7 */
[----:B------:R0:W3:Y:S02]  /*dcd0*/  @!P0 LDG.E.U8 R119, desc[UR20][R120.64] ;  /* 0x0000001478778981 */ /* 0x0000e4000c1e1100 */
[----:B0-----:R-:W-:Y:S02]  /*dce0*/  PRMT R120, RZ, 0x7610, R120 ;  /* 0x00007610ff787816 */ /* 0x001fe40000000078 */
[----:B------:R-:W-:-:S04]  /*dcf0*/  PRMT R121, RZ, 0x7610, R121 ;  /* 0x00007610ff797816 */ /* 0x000fc80000000079 */
[----:B------:R0:W3:Y:S02]  /*dd00*/  @!P0 LDG.E.U8 R120, desc[UR20][R122.64] ;  /* 0x000000147a788981 */ /* 0x0000e4000c1e1100 */
[----:B0-----:R-:W-:Y:S02]  /*dd10*/  @!P0 IMAD.MOV.U32 R122, RZ, RZ, R249 ;  /* 0x000000ffff7a8224 */ /* 0x001fe400078e00f9 */
[----:B------:R-:W-:-:S05]  /*dd20*/  @!P0 IMAD.MOV.U32 R123, RZ, RZ, R248 ;  /* 0x000000ffff7b8224 */ /* 0x000fca00078e00f8 */
[----:B------:R0:W3:Y:S02]  /*dd30*/  @!P0 LDG.E.U8 R121, desc[UR20][R122.64] ;  /* 0x000000147a798981 */ /* 0x0000e4000c1e1100 */
[----:B0-----:R-:W-:-:S06]  /*dd40*/  PRMT R122, RZ, 0x7610, R122 ;  /* 0x00007610ff7a7816 */ /* 0x001fcc000000007a */
[----:B------:R0:W3:Y:S04]  /*dd50*/  @!P0 LDG.E.U8 R122, desc[UR20][R124.64] ;  /* 0x000000147c7a8981 */ /* 0x0000e8000c1e1100 */
[----:B------:R-:W0:Y:S04]  /*dd60*/  LDL R124, [R1+0x6c] ;  /* 0x00006c00017c7983 */ /* 0x000e280000100800 */
[----:B------:R-:W0:Y:S01]  /*dd70*/  LDL R125, [R1+0x70] ;  /* 0x00007000017d7983 */ /* 0x000e220000100800 */
[----:B------:R-:W-:Y:S02]  /*dd80*/  PRMT R123, RZ, 0x7610, R123 ;  /* 0x00007610ff7b7816 */ /* 0x000fe4000000007b */
[----:B--2---:R-:W-:-:S04]  /*dd90*/  @!P0 LOP3.LUT R127, R127, R126, RZ, 0x3c, !PT ;  /* 0x0000007e7f7f8212 */ /* 0x004fc800078e3cff */
[----:B------:R-:W-:-:S04]  /*dda0*/  @!P0 LOP3.LUT R126, R127, R126, RZ, 0x3c, !PT ;  /* 0x0000007e7f7e8212 */ /* 0x000fc800078e3cff */
[----:B------:R-:W-:Y:S02]  /*ddb0*/  @!P0 LOP3.LUT R127, R127, R126, RZ, 0x3c, !PT ;  /* 0x0000007e7f7f8212 */ /* 0x000fe400078e3cff */
[----:B0-----:R-:W-:-:S04]  /*ddc0*/  @!P0 LOP3.LUT R125, R125, R124, RZ, 0x3c, !PT ;  /* 0x0000007c7d7d8212 */ /* 0x001fc800078e3cff */
[----:B------:R-:W-:-:S04]  /*ddd0*/  @!P0 LOP3.LUT R124, R125, R124, RZ, 0x3c, !PT ;  /* 0x0000007c7d7c8212 */ /* 0x000fc800078e3cff */
[----:B------:R-:W-:-:S05]  /*dde0*/  @!P0 LOP3.LUT R125, R125, R124, RZ, 0x3c, !PT ;  /* 0x0000007c7d7d8212 */ /* 0x000fca00078e3cff */
[----:B------:R0:W2:Y:S02]  /*ddf0*/  @!P0 LDG.E.U8 R123, desc[UR20][R124.64] ;  /* 0x000000147c7b8981 */ /* 0x0000a4000c1e1100 */
[----:B0-----:R-:W-:-:S06]  /*de00*/  PRMT R124, RZ, 0x7610, R124 ;  /* 0x00007610ff7c7816 */ /* 0x001fcc000000007c */
[----:B------:R3:W2:Y:S04]  /*de10*/  @!P0 LDG.E.U8 R124, desc[UR20][R126.64] ;  /* 0x000000147e7c8981 */ /* 0x0006a8000c1e1100 */
[----:B------:R-:W2:Y:S01]  /*de20*/  LDL R127, [R1+0xec] ;  /* 0x0000ec00017f7983 */ /* 0x000ea20000100800 */
[----:B------:R-:W-:Y:S01]  /*de30*/  PRMT R125, RZ, 0x7610, R125 ;  /* 0x00007610ff7d7816 */ /* 0x000fe2000000007d */
[----:B---3--:R-:W-:Y:S02]  /*de40*/  @!P0 IMAD.MOV.U32 R126, RZ, RZ, R227 ;  /* 0x000000ffff7e8224 */ /* 0x008fe400078e00e3 */
[----:B------:R-:W-:Y:S04]  /*de50*/  STS.U8 [R0+UR9+0x5000], R167 ;  /* 0x005000a700007988 */ /* 0x000fe80008000009 */
[----:B------:R0:W-:Y:S04]  /*de60*/  STS.U8 [R0+UR9+0x5200], R128 ;  /* 0x0052008000007988 */ /* 0x0001e80008000009 */
[----:B------:R1:W-:Y:S04]  /*de70*/  STS.U8 [R0+UR9+0x5400], R129 ;  /* 0x0054008100007988 */ /* 0x0003e80008000009 */
[----:B------:R-:W3:Y:S01]  /*de80*/  LDL R227, [R1+0x38] ;  /* 0x0000380001e37983 */ /* 0x000ee20000100800 */
[----:B0-----:R-:W-:-:S02]  /*de90*/  PRMT R128, RZ, 0x7610, R128 ;  /* 0x00007610ff807816 */ /* 0x001fc40000000080 */
[----:B-1----:R-:W-:Y:S01]  /*dea0*/  PRMT R129, RZ, 0x7610, R129 ;  /* 0x00007610ff817816 */ /* 0x002fe20000000081 */
[----:B------:R0:W-:Y:S04]  /*deb0*/  STS.U8 [R0+UR9+0x5600], R130 ;  /* 0x0056008200007988 */ /* 0x0001e80008000009 */
[----:B------:R1:W-:Y:S01]  /*dec0*/  STS.U8 [R0+UR9+0x5800], R131 ;  /* 0x0058008300007988 */ /* 0x0003e20008000009 */
[----:B0-----:R-:W-:Y:S02]  /*ded0*/  PRMT R130, RZ, 0x7610, R130 ;  /* 0x00007610ff827816 */ /* 0x001fe40000000082 */
[----:B-1----:R-:W-:Y:S01]  /*dee0*/  PRMT R131, RZ, 0x7610, R131 ;  /* 0x00007610ff837816 */ /* 0x002fe20000000083 */
[----:B--2---:R0:W2:Y:S02]  /*def0*/  @!P0 LDG.E.U8 R125, desc[UR20][R126.64] ;  /* 0x000000147e7d8981 */ /* 0x0040a4000c1e1100 */
[----:B0-----:R-:W-:-:S02]  /*df00*/  @!P0 IMAD.MOV.U32 R126, RZ, RZ, R202 ;  /* 0x000000ffff7e8224 */ /* 0x001fc400078e00ca */
        /* <DEDUP_REMOVED lines=11> */
[----:B------:R-:W2:Y:S01]  /*dfc0*/  LDL R127, [R1+0x34] ;  /* 0x00003400017f7983 */ /* 0x000ea20000100800 */
[----:B---3--:R-:W-:-:S03]  /*dfd0*/  @!P0 IMAD.MOV.U32 R126, RZ, RZ, R227 ;  /* 0x000000ffff7e8224 */ /* 0x008fc600078e00e3 */
[----:B------:R0:W-:Y:S02]  /*dfe0*/  STS.U8 [R0+UR9+0x5a00], R132 ;  /* 0x005a008400007988 */ /* 0x0001e40008000009 */
[----:B0-----:R-:W-:-:S06]  /*dff0*/  PRMT R132, RZ, 0x7610, R132 ;  /* 0x00007610ff847816 */ /* 0x001fcc0000000084 */
[----:B--2---:R0:W2:Y:S04]  /*e000*/  @!P0 LDG.E.U8 R132, desc[UR20][R126.64] ;  /* 0x000000147e848981 */ /* 0x0040a8000c1e1100 */
[----:B------:R-:W0:Y:S04]  /*e010*/  LDL R126, [R1+0x74] ;  /* 0x00007400017e7983 */ /* 0x000e280000100800 */
[----:B------:R-:W0:Y:S04]  /*e020*/  LDL R127, [R1+0x78] ;  /* 0x00007800017f7983 */ /* 0x000e280000100800 */
[----:B------:R1:W-:Y:S02]  /*e030*/  STS.U8 [R0+UR9+0x5c00], R166 ;  /* 0x005c00a600007988 */ /* 0x0003e40008000009 */
[----:B-1----:R-:W-:-:S02]  /*e040*/  PRMT R166, RZ, 0x7610, R166 ;  /* 0x00007610ffa67816 */ /* 0x002fc400000000a6 */
[----:B0-----:R-:W-:-:S04]  /*e050*/  @!P0 LOP3.LUT R127, R127, R126, RZ, 0x3c, !PT ;  /* 0x0000007e7f7f8212 */ /* 0x001fc800078e3cff */
[----:B------:R-:W-:-:S04]  /*e060*/  @!P0 LOP3.LUT R126, R127, R126, RZ, 0x3c, !PT ;  /* 0x0000007e7f7e8212 */ /* 0x000fc800078e3cff */
[----:B------:R-:W-:-:S05]  /*e070*/  @!P0 LOP3.LUT R127, R127, R126, RZ, 0x3c, !PT ;  /* 0x0000007e7f7f8212 */ /* 0x000fca00078e3cff */
[----:B------:R0:W3:Y:S04]  /*e080*/  @!P0 LDG.E.U8 R166, desc[UR20][R126.64] ;  /* 0x000000147ea68981 */ /* 0x0000e8000c1e1100 */
[----:B------:R-:W0:Y:S04]  /*e090*/  LDL R126, [R1+0xb4] ;  /* 0x0000b400017e7983 */ /* 0x000e280000100800 */
[----:B------:R-:W0:Y:S04]  /*e0a0*/  LDL R127, [R1+0xb8] ;  /* 0x0000b800017f7983 */ /* 0x000e280000100800 */
[----:B------:R1:W-:Y:S02]  /*e0b0*/  STS.U8 [R0+UR9+0x5e00], R165 ;  /* 0x005e00a500007988 */ /* 0x0003e40008000009 */
[----:B-1----:R-:W-:Y:S01]  /*e0c0*/  PRMT R165, RZ, 0x7610, R165 ;  /* 0x00007610ffa57816 */ /* 0x002fe200000000a5 */
[----:B------:R-:W1:Y:S01]  /*e0d0*/  S2R R227, SR_TID.X ;  /* 0x0000000000e37919 */ /* 0x000e620000002100 */
[----:B0-----:R-:W-:-:S04]  /*e0e0*/  @!P0 LOP3.LUT R127, R127, R126, RZ, 0x3c, !PT ;  /* 0x0000007e7f7f8212 */ /* 0x001fc800078e3cff */
[----:B------:R-:W-:-:S04]  /*e0f0*/  @!P0 LOP3.LUT R126, R127, R126, RZ, 0x3c, !PT ;  /* 0x0000007e7f7e8212 */ /* 0x000fc800078e3cff */
[----:B------:R-:W-:-:S05]  /*e100*/  @!P0 LOP3.LUT R127, R127, R126, RZ, 0x3c, !PT ;  /* 0x0000007e7f7f8212 */ /* 0x000fca00078e3cff */
[----:B------:R0:W2:Y:S04]  /*e110*/  @!P0 LDG.E.U8 R165, desc[UR20][R126.64] ;  /* 0x000000147ea58981 */ /* 0x0000a8000c1e1100 */
[----:B------:R-:W0:Y:S04]  /*e120*/  LDL R126, [R1+0xf4] ;  /* 0x0000f400017e7983 */ /* 0x000e280000100800 */
[----:B------:R-:W0:Y:S01]  /*e130*/  LDL R127, [R1+0xf8] ;  /* 0x0000f800017f7983 */ /* 0x000e220000100800 */
[----:B-1----:R-:W-:-:S04]  /*e140*/  LOP3.LUT R227, R227, 0x7f, RZ, 0xc0, !PT ;  /* 0x0000007fe3e37812 */ /* 0x002fc800078ec0ff */
[----:B------:R-:W-:-:S05]  /*e150*/  LOP3.LUT R227, R227, 0x10, RZ, 0x3c, !PT ;  /* 0x00000010e3e37812 */ /* 0x000fca00078e3cff */
[----:B------:R1:W-:Y:S04]  /*e160*/  STS.U8 [R227+UR9+0x4080], R164 ;  /* 0x004080a4e3007988 */ /* 0x0003e80008000009 */
[----:B------:R3:W-:Y:S01]  /*e170*/  STS.U8 [R227+UR9+0x4280], R163 ;  /* 0x004280a3e3007988 */ /* 0x0007e20008000009 */
[----:B-1----:R-:W-:Y:S02]  /*e180*/  PRMT R164, RZ, 0x7610, R164 ;  /* 0x00007610ffa47816 */ /* 0x002fe400000000a4 */
[----:B---3--:R-:W-:Y:S01]  /*e190*/  PRMT R163, RZ, 0x7610, R163 ;  /* 0x00007610ffa37816 */ /* 0x008fe200000000a3 */
[----:B------:R1:W-:Y:S04]  /*e1a0*/  STS.U8 [R227+UR9+0x4480], R162 ;  /* 0x004480a2e3007988 */ /* 0x0003e80008000009 */
[----:B------:R3:W-:Y:S01]  /*e1b0*/  STS.U8 [R227+UR9+0x4680], R161 ;  /* 0x004680a1e3007988 */ /* 0x0007e20008000009 */
[----:B-1----:R-:W-:-:S02]  /*e1c0*/  PRMT R162, RZ, 0x7610, R162 ;  /* 0x00007610ffa27816 */ /* 0x002fc400000000a2 */
[----:B---3--:R-:W-:Y:S02]  /*e1d0*/  PRMT R161, RZ, 0x7610, R161 ;  /* 0x00007610ffa17816 */ /* 0x008fe400000000a1 */
[----:B0-----:R-:W-:-:S04]  /*e1e0*/  @!P0 LOP3.LUT R127, R127, R126, RZ, 0x3c, !PT ;  /* 0x0000007e7f7f8212 */ /* 0x001fc800078e3cff */
[----:B------:R-:W-:-:S04]  /*e1f0*/  @!P0 LOP3.LUT R126, R127, R126, RZ, 0x3c, !PT ;  /* 0x0000007e7f7e8212 */ /* 0x000fc800078e3cff */
[----:B------:R-:W-:-:S05]  /*e200*/  @!P0 LOP3.LUT R127, R127, R126, RZ, 0x3c, !PT ;  /* 0x0000007e7f7f8212 */ /* 0x000fca00078e3cff */
[----:B------:R0:W3:Y:S02]  /*e210*/  @!P0 LDG.E.U8 R164, desc[UR20][R126.64] ;  /* 0x000000147ea48981 */ /* 0x0000e4000c1e1100 */
        /* <DEDUP_REMOVED lines=9> */
[----:B------:R-:W0:Y:S04]  /*e2b0*/  LDL R127, [R1] ;  /* 0x00000000017f7983 */ /* 0x000e280000100800 */
[----:B------:R1:W-:Y:S02]  /*e2c0*/  STS.U8 [R227+UR9+0x4880], R160 ;  /* 0x004880a0e3007988 */ /* 0x0003e40008000009 */
[----:B-1----:R-:W-:Y:S01]  /*e2d0*/  PRMT R160, RZ, 0x7610, R160 ;  /* 0x00007610ffa07816 */ /* 0x002fe200000000a0 */
[----:B0-----:R-:W-:-:S02]  /*e2e0*/  @!P0 IMAD.MOV.U32 R126, RZ, RZ, R127 ;  /* 0x000000ffff7e8224 */ /* 0x001fc400078e007f */
[----:B------:R-:W-:-:S05]  /*e2f0*/  @!P0 IMAD.MOV.U32 R127, RZ, RZ, R252 ;  /* 0x000000ffff7f8224 */ /* 0x000fca00078e00fc */
[----:B------:R0:W2:Y:S04]  /*e300*/  @!P0 LDG.E.U8 R160, desc[UR20][R126.64] ;  /* 0x000000147ea08981 */ /* 0x0000a8000c1e1100 */
[----:B------:R-:W0:Y:S04]  /*e310*/  LDL R126, [R1+0x3c] ;  /* 0x00003c00017e7983 */ /* 0x000e280000100800 */
[----:B------:R-:W0:Y:S04]  /*e320*/  LDL R127, [R1+0x40] ;  /* 0x00004000017f7983 */ /* 0x000e280000100800 */
[----:B------:R1:W-:Y:S02]  /*e330*/  STS.U8 [R227+UR9+0x4a80], R159 ;  /* 0x004a809fe3007988 */ /* 0x0003e40008000009 */
[----:B-1----:R-:W-:-:S02]  /*e340*/  PRMT R159, RZ, 0x7610, R159 ;  /* 0x00007610ff9f7816 */ /* 0x002fc4000000009f */
[----:B0-----:R-:W-:-:S04]  /*e350*/  @!P0 LOP3.LUT R127, R127, R126, RZ, 0x3c, !PT ;  /* 0x0000007e7f7f8212 */ /* 0x001fc800078e3cff */
[----:B------:R-:W-:-:S04]  /*e360*/  @!P0 LOP3.LUT R126, R127, R126, RZ, 0x3c, !PT ;  /* 0x0000007e7f7e8212 */ /* 0x000fc800078e3cff */
[----:B------:R-:W-:-:S05]  /*e370*/  @!P0 LOP3.LUT R127, R127, R126, RZ, 0x3c, !PT ;  /* 0x0000007e7f7f8212 */ /* 0x000fca00078e3cff */
        /* <DEDUP_REMOVED lines=19> */
[----:B------:R1:W-:Y:S04]  /*e4b0*/  STS.U8 [R227+UR9+0x5080], R156 ;  /* 0x0050809ce3007988 */ /* 0x0003e80008000009 */
[----:B------:R3:W-:Y:S01]  /*e4c0*/  STS.U8 [R227+UR9+0x5280], R155 ;  /* 0x0052809be3007988 */ /* 0x0007e20008000009 */
[----:B-1----:R-:W-:-:S02]  /*e4d0*/  PRMT R156, RZ, 0x7610, R156 ;  /* 0x00007610ff9c7816 */ /* 0x002fc4000000009c */
[----:B---3--:R-:W-:Y:S01]  /*e4e0*/  PRMT R155, RZ, 0x7610, R155 ;  /* 0x00007610ff9b7816 */ /* 0x008fe2000000009b */
[----:B------:R1:W-:Y:S04]  /*e4f0*/  STS.U8 [R227+UR9+0x5480], R154 ;  /* 0x0054809ae3007988 */ /* 0x0003e80008000009 */
[----:B------:R3:W-:Y:S01]  /*e500*/  STS.U8 [R227+UR9+0x5680], R153 ;  /* 0x00568099e3007988 */ /* 0x0007e20008000009 */
[----:B-1----:R-:W-:Y:S02]  /*e510*/  PRMT R154, RZ, 0x7610, R154 ;  /* 0x00007610ff9a7816 */ /* 0x002fe4000000009a */
        /* <DEDUP_REMOVED lines=42> */
[----:B------:R-:W2:Y:S01]  /*e7c0*/  LDL.LU R227, [R1+0x148] ;  /* 0x0001480001e37983 */ /* 0x000ea20000300800 */
[----:B0-----:R-:W-:-:S04]  /*e7d0*/  @!P0 LOP3.LUT R127, R127, R126, RZ, 0x3c, !PT ;  /* 0x0000007e7f7f8212 */ /* 0x001fc800078e3cff */
[----:B------:R-:W-:-:S04]  /*e7e0*/  @!P0 LOP3.LUT R126, R127, R126, RZ, 0x3c, !PT ;  /* 0x0000007e7f7e8212 */ /* 0x000fc800078e3cff */
[----:B------:R-:W-:-:S05]  /*e7f0*/  @!P0 LOP3.LUT R127, R127, R126, RZ, 0x3c, !PT ;  /* 0x0000007e7f7f8212 */ /* 0x000fca00078e3cff */
[----:B------:R0:W2:Y:S04]  /*e800*/  @!P0 LDG.E.U8 R149, desc[UR20][R126.64] ;  /* 0x000000147e958981 */ /* 0x0000a8000c1e1100 */
[----:B------:R-:W0:Y:S04]  /*e810*/  LDL R126, [R1+0x104] ;  /* 0x00010400017e7983 */ /* 0x000e280000100800 */
[----:B------:R-:W0:Y:S01]  /*e820*/  LDL R127, [R1+0x108] ;  /* 0x00010800017f7983 */ /* 0x000e220000100800 */
[----:B------:R-:W-:-:S04]  /*e830*/  LOP3.LUT R245, R245, 0x7f, RZ, 0xc0, !PT ;  /* 0x0000007ff5f57812 */ /* 0x000fc800078ec0ff */
        /* <DEDUP_REMOVED lines=106> */
[----:B------:R-:W-:-:S05]  /*eee0*/  LOP3.LUT R0, R0, 0x30, RZ, 0x3c, !PT ;  /* 0x0000003000007812 */ /* 0x000fca00078e3cff */
[----:B------:R1:W-:Y:S01]  /*eef0*/  STS.U8 [R0+UR9+0x4180], R244 ;  /* 0x004180f400007988 */ /* 0x0003e20008000009 */
[----:B0-----:R-:W-:-:S04]  /*ef00*/  @!P0 LOP3.LUT R127, R127, R126, RZ, 0x3c, !PT ;  /* 0x0000007e7f7f8212 */ /* 0x001fc800078e3cff */
[----:B------:R-:W-:-:S04]  /*ef10*/  @!P0 LOP3.LUT R126, R127, R126, RZ, 0x3c, !PT ;  /* 0x0000007e7f7e8212 */ /* 0x000fc800078e3cff */
[----:B------:R-:W-:-:S05]  /*ef20*/  @!P0 LOP3.LUT R127, R127, R126, RZ, 0x3c, !PT ;  /* 0x0000007e7f7f8212 */ /* 0x000fca00078e3cff */
[----:B------:R0:W2:Y:S04]  /*ef30*/  @!P0 LDG.E.U8 R133, desc[UR20][R126.64] ;  /* 0x000000147e858981 */ /* 0x0000a8000c1e1100 */
[----:B------:R-:W0:Y:S04]  /*ef40*/  LDL R126, [R1+0x114] ;  /* 0x00011400017e7983 */ /* 0x000e280000100800 */
[----:B------:R-:W0:Y:S04]  /*ef50*/  LDL R127, [R1+0x118] ;  /* 0x00011800017f7983 */ /* 0x000e280000100800 */
[----:B-1----:R-:W2:Y:S01]  /*ef60*/  LDL.LU R244, [R1+0x140] ;  /* 0x0001400001f47983 */ /* 0x002ea20000300800 */
[----:B------:R-:W-:-:S03]  /*ef70*/  PRMT R167, RZ, 0x7610, R167 ;  /* 0x00007610ffa77816 */ /* 0x000fc600000000a7 */
[----:B------:R1:W-:Y:S04]  /*ef80*/  STS.U8 [R0+UR9+0x4380], R238 ;  /* 0x004380ee00007988 */ /* 0x0003e80008000009 */
[----:B------:R3:W-:Y:S01]  /*ef90*/  STS.U8 [R0+UR9+0x4580], R192 ;  /* 0x004580c000007988 */ /* 0x0007e20008000009 */
[----:B-1----:R-:W-:Y:S02]  /*efa0*/  PRMT R238, RZ, 0x7610, R238 ;  /* 0x00007610ffee7816 */ /* 0x002fe400000000ee */
[----:B---3--:R-:W-:Y:S01]  /*efb0*/  PRMT R192, RZ, 0x7610, R192 ;  /* 0x00007610ffc07816 */ /* 0x008fe200000000c0 */
[----:B------:R1:W-:Y:S02]  /*efc0*/  STS.U8 [R0+UR9+0x4780], R187 ;  /* 0x004780bb00007988 */ /* 0x0003e40008000009 */
[----:B-1----:R-:W-:-:S02]  /*efd0*/  PRMT R187, RZ, 0x7610, R187 ;  /* 0x00007610ffbb7816 */ /* 0x002fc400000000bb */
[----:B0-----:R-:W-:-:S04]  /*efe0*/  @!P0 LOP3.LUT R127, R127, R126, RZ, 0x3c, !PT ;  /* 0x0000007e7f7f8212 */ /* 0x001fc800078e3cff */
[----:B------:R-:W-:-:S04]  /*eff0*/  @!P0 LOP3.LUT R126, R127, R126, RZ, 0x3c, !PT ;  /* 0x0000007e7f7e8212 */ /* 0x000fc800078e3cff */
[----:B------:R-:W-:-:S05]  /*f000*/  @!P0 LOP3.LUT R127, R127, R126, RZ, 0x3c, !PT ;  /* 0x0000007e7f7f8212 */ /* 0x000fca00078e3cff */
[----:B------:R0:W3:Y:S02]  /*f010*/  @!P0 LDG.E.U8 R167, desc[UR20][R126.64] ;  /* 0x000000147ea78981 */ /* 0x0000e4000c1e1100 */
[----:B0-----:R-:W-:Y:S02]  /*f020*/  @!P0 IMAD.MOV.U32 R126, RZ, RZ, R212 ;  /* 0x000000ffff7e8224 */ /* 0x001fe400078e00d4 */
[----:B------:R-:W-:-:S05]  /*f030*/  @!P0 IMAD.MOV.U32 R127, RZ, RZ, R211 ;  /* 0x000000ffff7f8224 */ /* 0x000fca00078e00d3 */
[----:B------:R0:W3:Y:S02]  /*f040*/  @!P0 LDG.E.U8 R238, desc[UR20][R126.64] ;  /* 0x000000147eee8981 */ /* 0x0000e4000c1e1100 */
[----:B0-----:R-:W-:Y:S02]  /*f050*/  @!P0 IMAD.MOV.U32 R126, RZ, RZ, R228 ;  /* 0x000000ffff7e8224 */ /* 0x001fe400078e00e4 */
[----:B--2---:R-:W-:-:S05]  /*f060*/  @!P0 IMAD.MOV.U32 R127, RZ, RZ, R227 ;  /* 0x000000ffff7f8224 */ /* 0x004fca00078e00e3 */
        /* <DEDUP_REMOVED lines=40> */
[----:B------:R-:W5:Y:S01]  /*f2f0*/  LDL.LU R0, [R1+0x13c] ;  /* 0x00013c0001007983 */ /* 0x000f620000300800 */
[----:B0-----:R-:W-:-:S04]  /*f300*/  @!P0 LOP3.LUT R127, R127, R126, RZ, 0x3c, !PT ;  /* 0x0000007e7f7f8212 */ /* 0x001fc800078e3cff */
[----:B------:R-:W-:-:S04]  /*f310*/  @!P0 LOP3.LUT R126, R127, R126, RZ, 0x3c, !PT ;  /* 0x0000007e7f7e8212 */ /* 0x000fc800078e3cff */
[----:B------:R-:W-:-:S05]  /*f320*/  @!P0 LOP3.LUT R127, R127, R126, RZ, 0x3c, !PT ;  /* 0x0000007e7f7f8212 */ /* 0x000fca00078e3cff */
[----:B------:R0:W2:Y:S02]  /*f330*/  @!P0 LDG.E.U8 R115, desc[UR20][R126.64] ;  /* 0x000000147e738981 */ /* 0x0000a4000c1e1100 */
[----:B0-----:R-:W0:Y:S02]  /*f340*/  S2R R127, SR_TID.X ;  /* 0x00000000007f7919 */ /* 0x001e240000002100 */
[C---:B0-----:R-:W-:Y:S02]  /*f350*/  LOP3.LUT R126, R127.reuse, 0x7f, RZ, 0xc0, !PT ;  /* 0x0000007f7f7e7812 */ /* 0x041fe400078ec0ff */
[----:B------:R-:W-:Y:S02]  /*f360*/  LOP3.LUT R127, R127, 0x7f, RZ, 0xc0, !PT ;  /* 0x0000007f7f7f7812 */ /* 0x000fe400078ec0ff */
[----:B------:R-:W-:-:S05]  /*f370*/  LOP3.LUT R126, R126, 0x30, RZ, 0x3c, !PT ;  /* 0x000000307e7e7812 */ /* 0x000fca00078e3cff */
[----:B------:R0:W-:Y:S02]  /*f380*/  STS.U8 [R126+UR9+0x5380], R101 ;  /* 0x005380657e007988 */ /* 0x0001e40008000009 */
[----:B0-----:R-:W-:Y:S01]  /*f390*/  LOP3.LUT R101, R127, 0x30, RZ, 0x3c, !PT ;  /* 0x000000307f657812 */ /* 0x001fe200078e3cff */
[----:B------:R-:W0:Y:S04]  /*f3a0*/  S2R R126, SR_TID.X ;  /* 0x00000000007e7919 */ /* 0x000e280000002100 */
[----:B------:R1:W-:Y:S02]  /*f3b0*/  STS.U8 [R101+UR9+0x5580], R114 ;  /* 0x0055807265007988 */ /* 0x0003e40008000009 */
[----:B-1----:R-:W1:Y:S02]  /*f3c0*/  S2R R114, SR_TID.X ;  /* 0x0000000000727919 */ /* 0x002e640000002100 */
[----:B------:R0:W-:Y:S04]  /*f3d0*/  STS.U8 [R101+UR9+0x5780], R113 ;  /* 0x0057807165007988 */ /* 0x0001e80008000009 */
[----:B------:R0:W-:Y:S04]  /*f3e0*/  STS.U8 [R101+UR9+0x5980], R112 ;  /* 0x0059807065007988 */ /* 0x0001e80008000009 */
[----:B------:R-:W-:Y:S01]  /*f3f0*/  STS.U8 [R101+UR9+0x5b80], R111 ;  /* 0x005b806f65007988 */ /* 0x000fe20008000009 */
[----:B0-----:R-:W-:-:S03]  /*f400*/  LOP3.LUT R127, R126, 0x7f, RZ, 0xc0, !PT ;  /* 0x0000007f7e7f7812 */ /* 0x001fc600078ec0ff */
[----:B------:R-:W-:Y:S04]  /*f410*/  STS.U8 [R101+UR9+0x5d80], R110 ;  /* 0x005d806e65007988 */ /* 0x000fe80008000009 */
[----:B------:R-:W-:Y:S04]  /*f420*/  STS.U8 [R101+UR9+0x5f80], R109 ;  /* 0x005f806d65007988 */ /* 0x000fe80008000009 */
[----:B------:R-:W-:Y:S01]  /*f430*/  STS.U8 [R127+UR9+0x6000], R108 ;  /* 0x0060006c7f007988 */ /* 0x000fe20008000009 */
[----:B-1----:R-:W-:-:S03]  /*f440*/  LOP3.LUT R114, R114, 0x7f, RZ, 0xc0, !PT ;  /* 0x0000007f72727812 */ /* 0x002fc600078ec0ff */
[----:B------:R-:W-:Y:S01]  /*f450*/  STS.U8 [R127+UR9+0x6400], R107 ;  /* 0x0064006b7f007988 */ /* 0x000fe20008000009 */
[----:B------:R-:W-:-:S03]  /*f460*/  LOP3.LUT R113, R114, 0x10, RZ, 0x3c, !PT ;  /* 0x0000001072717812 */ /* 0x000fc600078e3cff */
[----:B------:R-:W-:Y:S04]  /*f470*/  STS.U8 [R127+UR9+0x6800], R106 ;  /* 0x0068006a7f007988 */ /* 0x000fe80008000009 */
[----:B------:R-:W-:Y:S04]  /*f480*/  STS.U8 [R127+UR9+0x6c00], R105 ;  /* 0x006c00697f007988 */ /* 0x000fe80008000009 */
[----:B------:R-:W-:Y:S04]  /*f490*/  STS.U8 [R127+UR9+0x7000], R104 ;  /* 0x007000687f007988 */ /* 0x000fe80008000009 */
[----:B------:R-:W-:Y:S04]  /*f4a0*/  STS.U8 [R127+UR9+0x7400], R103 ;  /* 0x007400677f007988 */ /* 0x000fe80008000009 */
[----:B----4-:R-:W-:Y:S04]  /*f4b0*/  STS.U8 [R127+UR9+0x7800], R102 ;  /* 0x007800667f007988 */ /* 0x010fe80008000009 */
[----:B------:R-:W-:Y:S01]  /*f4c0*/  STS.U8 [R127+UR9+0x7c00], R116 ;  /* 0x007c00747f007988 */ /* 0x000fe20008000009 */
[----:B------:R-:W-:-:S03]  /*f4d0*/  LOP3.LUT R114, R114, 0x20, RZ, 0x3c, !PT ;  /* 0x0000002072727812 */ /* 0x000fc600078e3cff */
        /* <DEDUP_REMOVED lines=11> */
[----:B------:R-:W-:Y:S01]  /*f590*/  STS.U8 [R114+UR9+0x6d00], R131 ;  /* 0x006d008372007988 */ /* 0x000fe20008000009 */
[----:B------:R-:W-:-:S03]  /*f5a0*/  LOP3.LUT R126, R126, 0x7f, RZ, 0xc0, !PT ;  /* 0x0000007f7e7e7812 */ /* 0x000fc600078ec0ff */
        /* <DEDUP_REMOVED lines=15> */
[----:B0-----:R-:W-:-:S03]  /*f6a0*/  LOP3.LUT R101, R126, 0x50, RZ, 0x3c, !PT ;  /* 0x000000507e657812 */ /* 0x001fc600078e3cff */
        /* <DEDUP_REMOVED lines=15> */
[----:B------:R1:W-:Y:S04]  /*f7a0*/  STS.U8 [R102+UR9+0x6300], R139 ;  /* 0x0063008b66007988 */ /* 0x0003e80008000009 */
[----:B------:R1:W-:Y:S01]  /*f7b0*/  STS.U8 [R102+UR9+0x6700], R138 ;  /* 0x0067008a66007988 */ /* 0x0003e20008000009 */
[----:B0-----:R-:W-:-:S03]  /*f7c0*/  LOP3.LUT R101, R127, 0x70, RZ, 0x3c, !PT ;  /* 0x000000707f657812 */ /* 0x001fc600078e3cff */
[----:B------:R1:W-:Y:S04]  /*f7d0*/  STS.U8 [R102+UR9+0x6b00], R137 ;  /* 0x006b008966007988 */ /* 0x0003e80008000009 */
[----:B------:R1:W-:Y:S04]  /*f7e0*/  STS.U8 [R102+UR9+0x6f00], R136 ;  /* 0x006f008866007988 */ /* 0x0003e80008000009 */
[----:B------:R1:W-:Y:S04]  /*f7f0*/  STS.U8 [R102+UR9+0x7300], R135 ;  /* 0x0073008766007988 */ /* 0x0003e80008000009 */
[----:B------:R1:W-:Y:S04]  /*f800*/  STS.U8 [R102+UR9+0x7700], R134 ;  /* 0x0077008666007988 */ /* 0x0003e80008000009 */
[----:B------:R1:W-:Y:S04]  /*f810*/  STS.U8 [R102+UR9+0x7b00], R133 ;  /* 0x007b008566007988 */ /* 0x0003e80008000009 */
[----:B---3--:R1:W-:Y:S04]  /*f820*/  STS.U8 [R102+UR9+0x7f00], R167 ;  /* 0x007f00a766007988 */ /* 0x0083e80008000009 */
[----:B------:R1:W-:Y:S04]  /*f830*/  STS.U8 [R101+UR9+0x6380], R238 ;  /* 0x006380ee65007988 */ /* 0x0003e80008000009 */
[----:B--2---:R1:W-:Y:S04]  /*f840*/  STS.U8 [R101+UR9+0x6780], R192 ;  /* 0x006780c065007988 */ /* 0x0043e80008000009 */
[----:B------:R1:W-:Y:S04]  /*f850*/  STS.U8 [R101+UR9+0x6b80], R187 ;  /* 0x006b80bb65007988 */ /* 0x0003e80008000009 */
[----:B------:R1:W-:Y:S04]  /*f860*/  STS.U8 [R101+UR9+0x6f80], R186 ;  /* 0x006f80ba65007988 */ /* 0x0003e80008000009 */
[----:B------:R1:W-:Y:S04]  /*f870*/  STS.U8 [R101+UR9+0x7380], R181 ;  /* 0x007380b565007988 */ /* 0x0003e80008000009 */
[----:B------:R1:W-:Y:S04]  /*f880*/  STS.U8 [R101+UR9+0x7780], R175 ;  /* 0x007780af65007988 */ /* 0x0003e80008000009 */
[----:B------:R1:W-:Y:S04]  /*f890*/  STS.U8 [R101+UR9+0x7b80], R117 ;  /* 0x007b807565007988 */ /* 0x0003e80008000009 */
[----:B------:R1:W-:Y:S01]  /*f8a0*/  STS.U8 [R101+UR9+0x7f80], R115 ;  /* 0x007f807365007988 */ /* 0x0003e20008000009 */
[----:B------:R0:W-:Y:S06]  /*f8b0*/  MEMBAR.ALL.CTA ;  /* 0x0000000000007992 */ /* 0x0001ec0000008000 */
[----:B0-----:R-:W0:Y:S01]  /*f8c0*/  FENCE.VIEW.ASYNC.S ;  /* 0x00000000000073c6 */ /* 0x001e220000000000 */
[----:B------:R-:W-:Y:S01]  /*f8d0*/  ULEA UR6, UR23, UR9, 0x3 ;  /* 0x0000000917067291 */ /* 0x000fe2000f8e18ff */
[----:B------:R-:W-:-:S03]  /*f8e0*/  UMOV UR4, UR5 ;  /* 0x0000000500047c82 */ /* 0x000fc60008000000 */
[----:B------:R-:W-:Y:S01]  /*f8f0*/  UIADD3 UR6, UPT, UPT, UR6, 0x8000, URZ ;  /* 0x0000800006067890 */ /* 0x000fe2000fffe0ff */
[----:B0-----:R-:W-:Y:S06]  /*f900*/  BAR.SYNC.DEFER_BLOCKING 0x0 ;  /* 0x0000000000007b1d */ /* 0x001fec0000010000 */
[----:B-1----:R-:W-:Y:S05]  /*f910*/  BRA.U UP1, `(.L_x_9) ;  /* 0x0000000101487547 */ /* 0x002fea000b800000 */
[----:B------:R-:W-:Y:S01]  /*f920*/  UMOV UR13, 0x80004020 ;  /* 0x80004020000d7882 */ /* 0x000fe20000000000 */
[----:B------:R-:W-:Y:S01]  /*f930*/  UMOV UR15, 0x40004040 ;  /* 0x40004040000f7882 */ /* 0x000fe20000000000 */
[----:B------:R-:W-:Y:S01]  /*f940*/  UMOV UR16, 0x0 ;  /* 0x0000000000107882 */ /* 0x000fe20000000000 */
[----:B------:R-:W-:Y:S01]  /*f950*/  UMOV UR17, 0x4108010 ;  /* 0x0410801000117882 */ /* 0x000fe20000000000 */
[----:B------:R-:W-:Y:S01]  /*f960*/  UMOV UR40, 0x0 ;  /* 0x0000000000287882 */ /* 0x000fe20000000000 */
[----:B------:R-:W-:Y:S01]  /*f970*/  UMOV UR41, 0x4108010 ;  /* 0x0410801000297882 */ /* 0x000fe20000000000 */
[----:B------:R-:W-:Y:S01]  /*f980*/  UMOV UR42, 0x0 ;  /* 0x00000000002a7882 */ /* 0x000fe20000000000 */
[----:B------:R-:W-:Y:S01]  /*f990*/  UMOV UR43, 0x4108010 ;  /* 0x04108010002b7882 */ /* 0x000fe20000000000 */
[----:B------:R-:W-:Y:S01]  /*f9a0*/  UMOV UR7, URZ ;  /* 0x000000ff00077c82 */ /* 0x000fe20008000000 */
[----:B------:R0:W-:Y:S01]  /*f9b0*/  UTCQMMA gdesc[UR12], gdesc[UR14], tmem[UR8], tmem[UR16], idesc[UR17], UPT ;  /* 0x00ff100e0c0075ea */ /* 0x0001e2000b800308 */
        /* <DEDUP_REMOVED lines=8> */
.L_x_9:
[----:B------:R-:W-:Y:S01]  /*fa40*/  UIADD3 UR23, UPT, UPT, UR23, 0x1, URZ ;  /* 0x0000000117177890 */ /* 0x000fe2000fffe0ff */
[----:B------:R-:W-:Y:S01]  /*fa50*/  IMAD.U32 R101, RZ, RZ, UR4 ;  /* 0x00000004ff657e24 */ /* 0x000fe2000f8e00ff */
[----:B------:R-:W-:Y:S02]  /*fa60*/  UIADD3 UR19, UPT, UPT, UR19, -0x1, URZ ;  /* 0xffffffff13137890 */ /* 0x000fe4000fffe0ff */
[----:B------:R-:W-:Y:S02]  /*fa70*/  UISETP.GT.AND UP2, UPT, UR23, 0x1, UPT ;  /* 0x000000011700788c */ /* 0x000fe4000bf44270 */
[----:B------:R-:W-:Y:S02]  /*fa80*/  UIADD3 UR22, UPT, UPT, UR22, -0x80, URZ ;  /* 0xffffff8016167890 */ /* 0x000fe4000fffe0ff */
[----:B0-----:R-:W-:Y:S02]  /*fa90*/  USEL UR5, URZ, 0x1, !UP2 ;  /* 0x00000001ff057887 */ /* 0x001fe4000d000000 */
[----:B------:R-:W-:-:S02]  /*faa0*/  USEL UR23, UR23, URZ, !UP2 ;  /* 0x000000ff17177287 */ /* 0x000fc4000d000000 */
[----:B------:R-:W-:Y:S02]  /*fab0*/  UISETP.NE.U32.AND UP2, UPT, UR19, URZ, UPT ;  /* 0x000000ff1300728c */ /* 0x000fe4000bf45070 */
[----:B------:R-:W-:-:S07]  /*fac0*/  ULOP3.LUT UR5, UR4, UR5, URZ, 0x3c, !UPT ;  /* 0x0000000504057292 */ /* 0x000fce000f8e3cff */
[----:B------:R-:W-:Y:S05]  /*fad0*/  BRA.U UP2, `(.L_x_10) ;  /* 0xffffffa102f07547 */ /* 0x000fea000b83ffff */
.L_x_7:
[----:B------:R-:W-:-:S09]  /*fae0*/  UISETP.GE.AND UP1, UPT, UR24, 0x80, UPT ;  /* 0x000000801800788c */ /* 0x000fd2000bf26270 */
[----:B------:R-:W-:Y:S05]  /*faf0*/  BRA.U !UP1, `(.L_x_11) ;  /* 0x0000000109107547 */ /* 0x000fea000b800000 */
[----:B------:R-:W-:-:S06]  /*fb00*/  USHF.L.U32 UR4, UR4, 0x1f, URZ ;  /* 0x0000001f04047899 */ /* 0x000fcc00080006ff */
[----:B-----5:R-:W-:-:S04]  /*fb10*/  IMAD.U32 R2, RZ, RZ, UR4 ;  /* 0x00000004ff027e24 */ /* 0x020fc8000f8e00ff */
[----:B------:R-:W1:Y:S02]  /*fb20*/  SYNCS.PHASECHK.TRANS64.TRYWAIT P0, [UR6], R2 ;  /* 0x00000002ff0075a7 */ /* 0x000e640008001106 */
[----:B-1----:R-:W-:Y:S05]  /*fb30*/  @!P0 BRA `(.L_x_12) ;  /* 0x0000001800388947 */ /* 0x002fea0003800000 */
.L_x_11:
[----:B------:R-:W2:Y:S01]  /*fb40*/  LDL.LU R39, [R1+0x138] ;  /* 0x0001380001277983 */ /* 0x000ea20000300800 */
[----:B------:R-:W2:Y:S01]  /*fb50*/  LDCU UR4, c[0x0][0x3b4] ;  /* 0x00007680ff0477ac */ /* 0x000ea20008000800 */
[----:B------:R-:W-:Y:S06]  /*fb60*/  BAR.SYNC.DEFER_BLOCKING 0x0 ;  /* 0x0000000000007b1d */ /* 0x000fec0000010000 */
[----:B------:R-:W1:Y:S01]  /*fb70*/  LDCU.128 UR12, c[0x0][0x390] ;  /* 0x00007200ff0c77ac */ /* 0x000e620008000c00 */
[----:B------:R-:W3:Y:S01]  /*fb80*/  S2R R41, SR_TID.X ;  /* 0x0000000000297919 */ /* 0x000ee20000002100 */
[----:B------:R-:W4:Y:S01]  /*fb90*/  LDCU UR5, c[0x0][0x3b8] ;  /* 0x00007700ff0577ac */ /* 0x000f220008000800 */
[----:B------:R-:W0:Y:S01]  /*fba0*/  S2R R40, SR_TID.X ;  /* 0x0000000000287919 */ /* 0x000e220000002100 */
[----:B------:R-:W0:Y:S01]  /*fbb0*/  S2R R42, SR_TID.X ;  /* 0x00000000002a7919 */ /* 0x000e220000002100 */
[----:B------:R-:W1:Y:S02]  /*fbc0*/  @!P1 SYNCS.CCTL.IV [UR9+0x8000] ;  /* 0x00800000ff0099b1 */ /* 0x000e640008000009 */
[----:B-1----:R-:W-:Y:S06]  /*fbd0*/  BAR.SYNC.DEFER_BLOCKING 0x0 ;  /* 0x0000000000007b1d */ /* 0x002fec0000010000 */
[----:B-----5:R-:W-:Y:S01]  /*fbe0*/  LDTM.16dp32bit_t0_t15.x32 R4, tmem[UR10] ;  /* 0x0000000a000479ee */ /* 0x020fe20008a80000 */
[----:B------:R-:W1:Y:S01]  /*fbf0*/  LDTM.16dp32bit_t16_t31.x32 R4, tmem[UR10+0x20] ;  /* 0x0000200a000479ee */ /* 0x000e620008aa0000 */
[----:B---3--:R-:W-:-:S02]  /*fc00*/  IMAD.SHL.U32 R2, R41, 0x10, RZ ;  /* 0x0000001029027824 */ /* 0x008fc400078e00ff */
[C---:B------:R-:W-:Y:S02]  /*fc10*/  IMAD.SHL.U32 R36, R41.reuse, 0x80, RZ ;  /* 0x0000008029247824 */ /* 0x040fe400078e00ff */
[----:B------:R-:W-:Y:S01]  /*fc20*/  IMAD.SHL.U32 R3, R41, 0x8, RZ ;  /* 0x0000000829037824 */ /* 0x000fe200078e00ff */
[----:B------:R-:W-:Y:S02]  /*fc30*/  LOP3.LUT R2, R2, 0xf0, RZ, 0xc0, !PT ;  /* 0x000000f002027812 */ /* 0x000fe400078ec0ff */
[----:B------:R-:W-:Y:S02]  /*fc40*/  LOP3.LUT R37, R36, 0x800, RZ, 0xc0, !PT ;  /* 0x0000080024257812 */ /* 0x000fe400078ec0ff */
[----:B------:R-:W-:Y:S01]  /*fc50*/  LOP3.LUT R3, R3, 0x300, RZ, 0xc0, !PT ;  /* 0x0000030003037812 */ /* 0x000fe200078ec0ff */
[----:B------:R-:W3:Y:S01]  /*fc60*/  @!P1 SYNCS.CCTL.IV [UR9+0x8008] ;  /* 0x00800800ff0099b1 */ /* 0x000ee20008000009 */
[----:B------:R-:W-:Y:S01]  /*fc70*/  IADD3 R2, PT, PT, R2, UR9, R37 ;  /* 0x0000000902027c10 */ /* 0x000fe2000fffe025 */
[----:B------:R-:W-:Y:S01]  /*fc80*/  NOP ;  /* 0x0000000000007918 */ /* 0x000fe20000000000 */
[----:B0-----:R-:W-:-:S02]  /*fc90*/  LEA.HI R44, R40, 0x3e, RZ, 0x1a ;  /* 0x0000003e282c7811 */ /* 0x001fc400078fd0ff */
[----:B------:R-:W-:Y:S01]  /*fca0*/  LEA.HI R40, R42, 0x1e, RZ, 0x1a ;  /* 0x0000001e2a287811 */ /* 0x000fe200078fd0ff */
[----:B------:R-:W-:Y:S01]  /*fcb0*/  IMAD.IADD R36, R3, 0x1, R2 ;  /* 0x0000000103247824 */ /* 0x000fe200078e0202 */
[----:B-1----:R-:W-:Y:S02]  /*fcc0*/  F2FP.SATFINITE.E4M3.F32.PACK_AB_MERGE_C R4, R5, R4, RZ ;  /* 0x000000040504723e */ /* 0x002fe400048070ff */
[----:B------:R-:W-:Y:S02]  /*fcd0*/  F2FP.SATFINITE.E4M3.F32.PACK_AB_MERGE_C R6, R7, R6, RZ ;  /* 0x000000060706723e */ /* 0x000fe400048070ff */
[----:B------:R-:W-:Y:S02]  /*fce0*/  F2FP.SATFINITE.E4M3.F32.PACK_AB_MERGE_C R8, R9, R8, RZ ;  /* 0x000000080908723e */ /* 0x000fe400048070ff */
[----:B------:R-:W-:Y:S02]  /*fcf0*/  F2FP.SATFINITE.E4M3.F32.PACK_AB_MERGE_C R12, R13, R12, RZ ;  /* 0x0000000c0d0c723e */ /* 0x000fe400048070ff */
[----:B------:R-:W-:-:S02]  /*fd00*/  F2FP.SATFINITE.E4M3.F32.PACK_AB_MERGE_C R14, R15, R14, RZ ;  /* 0x0000000e0f0e723e */ /* 0x000fc400048070ff */
[----:B------:R-:W-:Y:S02]  /*fd10*/  F2FP.SATFINITE.E4M3.F32.PACK_AB_MERGE_C R16, R17, R16, RZ ;  /* 0x000000101110723e */ /* 0x000fe400048070ff */
[----:B------:R-:W-:Y:S02]  /*fd20*/  F2FP.SATFINITE.E4M3.F32.PACK_AB_MERGE_C R20, R21, R20, RZ ;  /* 0x000000141514723e */ /* 0x000fe400048070ff */
[----:B------:R-:W-:Y:S02]  /*fd30*/  F2FP.SATFINITE.E4M3.F32.PACK_AB_MERGE_C R22, R23, R22, RZ ;  /* 0x000000161716723e */ /* 0x000fe400048070ff */
[----:B------:R-:W-:Y:S02]  /*fd40*/  F2FP.SATFINITE.E4M3.F32.PACK_AB_MERGE_C R24, R25, R24, RZ ;  /* 0x000000181918723e */ /* 0x000fe400048070ff */
[----:B------:R-:W-:Y:S02]  /*fd50*/  F2FP.SATFINITE.E4M3.F32.PACK_AB_MERGE_C R18, R19, R18, RZ ;  /* 0x000000121312723e */ /* 0x000fe400048070ff */
[----:B------:R-:W-:-:S02]  /*fd60*/  F2FP.SATFINITE.E4M3.F32.PACK_AB_MERGE_C R26, R27, R26, RZ ;  /* 0x0000001a1b1a723e */ /* 0x000fc400048070ff */
[----:B------:R-:W-:Y:S02]  /*fd70*/  LOP3.LUT R17, R4, 0xffff, RZ, 0xc0, !PT ;  /* 0x0000ffff04117812 */ /* 0x000fe400078ec0ff */
[----:B------:R-:W-:Y:S02]  /*fd80*/  LOP3.LUT R38, R6, 0xffff, RZ, 0xc0, !PT ;  /* 0x0000ffff06267812 */ /* 0x000fe400078ec0ff */
[----:B------:R-:W-:Y:S02]  /*fd90*/  LOP3.LUT R19, R8, 0xffff, RZ, 0xc0, !PT ;  /* 0x0000ffff08137812 */ /* 0x000fe400078ec0ff */
[----:B------:R-:W-:Y:S02]  /*fda0*/  LOP3.LUT R12, R12, 0xffff, RZ, 0xc0, !PT ;  /* 0x0000ffff0c0c7812 */ /* 0x000fe400078ec0ff */
[----:B------:R-:W-:Y:S02]  /*fdb0*/  LOP3.LUT R21, R14, 0xffff, RZ, 0xc0, !PT ;  /* 0x0000ffff0e157812 */ /* 0x000fe400078ec0ff */
[----:B------:R-:W-:-:S02]  /*fdc0*/  LOP3.LUT R23, R16, 0xffff, RZ, 0xc0, !PT ;  /* 0x0000ffff10177812 */ /* 0x000fc400078ec0ff */
[----:B------:R-:W-:Y:S02]  /*fdd0*/  LOP3.LUT R20, R20, 0xffff, RZ, 0xc0, !PT ;  /* 0x0000ffff14147812 */ /* 0x000fe400078ec0ff */
[----:B------:R-:W-:Y:S02]  /*fde0*/  LOP3.LUT R25, R22, 0xffff, RZ, 0xc0, !PT ;  /* 0x0000ffff16197812 */ /* 0x000fe400078ec0ff */
[----:B------:R-:W-:Y:S02]  /*fdf0*/  LOP3.LUT R27, R24, 0xffff, RZ, 0xc0, !PT ;  /* 0x0000ffff181b7812 */ /* 0x000fe400078ec0ff */
[----:B------:R-:W-:Y:S02]  /*fe00*/  F2FP.SATFINITE.E4M3.F32.PACK_AB_MERGE_C R28, R29, R28, RZ ;  /* 0x0000001c1d1c723e */ /* 0x000fe400048070ff */
[----:B------:R-:W-:Y:S02]  /*fe10*/  F2FP.SATFINITE.E4M3.F32.PACK_AB_MERGE_C R30, R31, R30, RZ ;  /* 0x0000001e1f1e723e */ /* 0x000fe400048070ff */
[----:B------:R-:W-:-:S02]  /*fe20*/  F2FP.SATFINITE.E4M3.F32.PACK_AB_MERGE_C R32, R33, R32, RZ ;  /* 0x000000202120723e */ /* 0x000fc400048070ff */
[--C-:B------:R-:W-:Y:S02]  /*fe30*/  PRMT R2, R19, 0x3340, R0.reuse ;  /* 0x0000334013027816 */ /* 0x100fe40000000000 */
[--C-:B------:R-:W-:Y:S02]  /*fe40*/  PRMT R4, R23, 0x3340, R0.reuse ;  /* 0x0000334017047816 */ /* 0x100fe40000000000 */
[----:B------:R-:W-:Y:S02]  /*fe50*/  PRMT R6, R27, 0x3340, R0 ;  /* 0x000033401b067816 */ /* 0x000fe40000000000 */
[----:B------:R-:W-:Y:S02]  /*fe60*/  PRMT R3, R17, 0x3340, R38 ;  /* 0x0000334011037816 */ /* 0x000fe40000000026 */
[----:B------:R-:W-:Y:S02]  /*fe70*/  PRMT R5, R12, 0x3340, R21 ;  /* 0x000033400c057816 */ /* 0x000fe40000000015 */
[----:B------:R-:W-:-:S02]  /*fe80*/  PRMT R7, R20, 0x3340, R25 ;  /* 0x0000334014077816 */ /* 0x000fc40000000019 */
[----:B------:R-:W-:Y:S02]  /*fe90*/  F2FP.SATFINITE.E4M3.F32.PACK_AB_MERGE_C R10, R11, R10, RZ ;  /* 0x0000000a0b0a723e */ /* 0x000fe400048070ff */
[----:B------:R-:W-:Y:S02]  /*fea0*/  LOP3.LUT R28, R28, 0xffff, RZ, 0xc0, !PT ;  /* 0x0000ffff1c1c7812 */ /* 0x000fe400078ec0ff */
[----:B------:R-:W-:Y:S02]  /*feb0*/  LOP3.LUT R29, R30, 0xffff, RZ, 0xc0, !PT ;  /* 0x0000ffff1e1d7812 */ /* 0x000fe400078ec0ff */
[----:B------:R-:W-:Y:S02]  /*fec0*/  LOP3.LUT R31, R32, 0xffff, RZ, 0xc0, !PT ;  /* 0x0000ffff201f7812 */ /* 0x000fe400078ec0ff */
[----:B------:R-:W-:Y:S02]  /*fed0*/  PRMT R9, R3, 0x5410, R2 ;  /* 0x0000541003097816 */ /* 0x000fe40000000002 */
[----:B------:R-:W-:-:S02]  /*fee0*/  PRMT R11, R5, 0x5410, R4 ;  /* 0x00005410050b7816 */ /* 0x000fc40000000004 */
[----:B------:R-:W-:Y:S02]  /*fef0*/  PRMT R13, R7, 0x5410, R6 ;  /* 0x00005410070d7816 */ /* 0x000fe40000000006 */
[----:B------:R-:W-:Y:S02]  /*ff00*/  SHF.R.U32.HI R2, RZ, 0x8, R17 ;  /* 0x00000008ff027819 */ /* 0x000fe40000011611 */
[----:B------:R-:W-:Y:S02]  /*ff10*/  SHF.R.U32.HI R3, RZ, 0x8, R38 ;  /* 0x00000008ff037819 */ /* 0x000fe40000011626 */
[----:B------:R-:W-:Y:S02]  /*ff20*/  SHF.R.U32.HI R4, RZ, 0x8, R19 ;  /* 0x00000008ff047819 */ /* 0x000fe40000011613 */
[----:B------:R-:W-:Y:S02]  /*ff30*/  SHF.R.U32.HI R5, RZ, 0x8, R12 ;  /* 0x00000008ff057819 */ /* 0x000fe4000001160c */
[----:B------:R-:W-:-:S02]  /*ff40*/  SHF.R.U32.HI R6, RZ, 0x8, R21 ;  /* 0x00000008ff067819 */ /* 0x000fc40000011615 */
[----:B------:R-:W-:Y:S02]  /*ff50*/  SHF.R.U32.HI R7, RZ, 0x8, R23 ;  /* 0x00000008ff077819 */ /* 0x000fe40000011617 */
[----:B------:R-:W-:Y:S02]  /*ff60*/  PRMT R8, R31, 0x3340, R0 ;  /* 0x000033401f087816 */ /* 0x000fe40000000000 */
[----:B------:R-:W-:Y:S02]  /*ff70*/  PRMT R15, R28, 0x3340, R29 ;  /* 0x000033401c0f7816 */ /* 0x000fe4000000001d */
[----:B------:R-:W-:Y:S02]  /*ff80*/  LOP3.LUT R2, R2, 0xffff, RZ, 0xc0, !PT ;  /* 0x0000ffff02027812 */ /* 0x000fe400078ec0ff */
[----:B------:R-:W-:Y:S02]  /*ff90*/  LOP3.LUT R3, R3, 0xffff, RZ, 0xc0, !PT ;  /* 0x0000ffff03037812 */ /* 0x000fe400078ec0ff */
[----:B------:R-:W-:-:S02]  /*ffa0*/  LOP3.LUT R4, R4, 0xffff, RZ, 0xc0, !PT ;  /* 0x0000ffff04047812 */ /* 0x000fc400078ec0ff */
[----:B------:R-:W-:Y:S02]  /*ffb0*/  LOP3.LUT R5, R5, 0xffff, RZ, 0xc0, !PT ;  /* 0x0000ffff05057812 */ /* 0x000fe400078ec0ff */
[----:B------:R-:W-:Y:S02]  /*ffc0*/  LOP3.LUT R6, R6, 0xffff, RZ, 0xc0, !PT ;  /* 0x0000ffff06067812 */ /* 0x000fe400078ec0ff */
[----:B------:R-:W-:Y:S02]  /*ffd0*/  LOP3.LUT R7, R7, 0xffff, RZ, 0xc0, !PT ;  /* 0x0000ffff07077812 */ /* 0x000fe400078ec0ff */
[----:B------:R-:W-:Y:S02]  /*ffe0*/  PRMT R15, R15, 0x5410, R8 ;  /* 0x000054100f0f7816 */ /* 0x000fe40000000008 */
[----:B------:R-:W-:Y:S02]  /*fff0*/  PRMT R17, R2, 0x3340, R3 ;  /* 0x0000334002117816 */ /* 0x000fe40000000003 */
[----:B------:R-:W-:-:S02]  /*10000*/  PRMT R8, R4, 0x3340, R1 ;  /* 0x0000334004087816 */ /* 0x000fc40000000001 */
[----:B------:R-:W-:Y:S02]  /*10010*/  PRMT R19, R5, 0x3340, R6 ;  /* 0x0000334005137816 */ /* 0x000fe40000000006 */
[----:B------:R-:W-:Y:S02]  /*10020*/  PRMT R12, R7, 0x3340, R0 ;  /* 0x00003340070c7816 */ /* 0x000fe40000000000 */
[----:B------:R-:W-:Y:S02]  /*10030*/  SHF.R.U32.HI R2, RZ, 0x8, R20 ;  /* 0x00000008ff027819 */ /* 0x000fe40000011614 */
[----:B------:R-:W-:Y:S02]  /*10040*/  SHF.R.U32.HI R3, RZ, 0x8, R25 ;  /* 0x00000008ff037819 */ /* 0x000fe40000011619 */
[----:B------:R-:W-:Y:S02]  /*10050*/  SHF.R.U32.HI R4, RZ, 0x8, R27 ;  /* 0x00000008ff047819 */ /* 0x000fe4000001161b */
[----:B------:R-:W-:-:S02]  /*10060*/  SHF.R.U32.HI R5, RZ, 0x8, R28 ;  /* 0x00000008ff057819 */ /* 0x000fc4000001161c */
[----:B------:R-:W-:Y:S02]  /*10070*/  SHF.R.U32.HI R6, RZ, 0x8, R29 ;  /* 0x00000008ff067819 */ /* 0x000fe4000001161d */
[----:B------:R-:W-:Y:S02]  /*10080*/  SHF.R.U32.HI R7, RZ, 0x8, R31 ;  /* 0x00000008ff077819 */ /* 0x000fe4000001161f */
[----:B------:R-:W-:Y:S02]  /*10090*/  LOP3.LUT R2, R2, 0xffff, RZ, 0xc0, !PT ;  /* 0x0000ffff02027812 */ /* 0x000fe400078ec0ff */
[----:B------:R-:W-:Y:S02]  /*100a0*/  LOP3.LUT R3, R3, 0xffff, RZ, 0xc0, !PT ;  /* 0x0000ffff03037812 */ /* 0x000fe400078ec0ff */
[----:B------:R-:W-:Y:S02]  /*100b0*/  LOP3.LUT R4, R4, 0xffff, RZ, 0xc0, !PT ;  /* 0x0000ffff04047812 */ /* 0x000fe400078ec0ff */
[----:B------:R-:W-:-:S02]  /*100c0*/  LOP3.LUT R7, R7, 0xffff, RZ, 0xc0, !PT ;  /* 0x0000ffff07077812 */ /* 0x000fc400078ec0ff */
[----:B------:R-:W-:Y:S02]  /*100d0*/  LOP3.LUT R6, R6, 0xffff, RZ, 0xc0, !PT ;  /* 0x0000ffff06067812 */ /* 0x000fe400078ec0ff */
[----:B------:R-:W-:Y:S02]  /*100e0*/  LOP3.LUT R5, R5, 0xffff, RZ, 0xc0, !PT ;  /* 0x0000ffff05057812 */ /* 0x000fe400078ec0ff */
[----:B------:R-:W-:Y:S02]  /*100f0*/  F2FP.SATFINITE.E4M3.F32.PACK_AB_MERGE_C R34, R35, R34, RZ ;  /* 0x000000222322723e */ /* 0x000fe400048070ff */
[----:B------:R-:W-:Y:S02]  /*10100*/  PRMT R3, R2, 0x3340, R3 ;  /* 0x0000334002037816 */ /* 0x000fe40000000003 */
[----:B------:R-:W-:Y:S02]  /*10110*/  PRMT R4, R4, 0x3340, R1 ;  /* 0x0000334004047816 */ /* 0x000fe40000000001 */
[----:B------:R-:W-:-:S02]  /*10120*/  PRMT R7, R7, 0x3340, R0 ;  /* 0x0000334007077816 */ /* 0x000fc40000000000 */
[----:B------:R-:W-:Y:S02]  /*10130*/  PRMT R6, R5, 0x3340, R6 ;  /* 0x0000334005067816 */ /* 0x000fe40000000006 */
[----:B------:R-:W-:Y:S02]  /*10140*/  LOP3.LUT R26, R26, 0xffff, RZ, 0xc0, !PT ;  /* 0x0000ffff1a1a7812 */ /* 0x000fe400078ec0ff */
[----:B------:R-:W-:Y:S02]  /*10150*/  PRMT R17, R17, 0x5410, R8 ;  /* 0x0000541011117816 */ /* 0x000fe40000000008 */
[----:B------:R-:W-:Y:S02]  /*10160*/  PRMT R19, R19, 0x5410, R12 ;  /* 0x0000541013137816 */ /* 0x000fe4000000000c */
[----:B------:R-:W-:Y:S02]  /*10170*/  LOP3.LUT R10, R10, 0xffff, RZ, 0xc0, !PT ;  /* 0x0000ffff0a0a7812 */ /* 0x000fe400078ec0ff */
[----:B------:R-:W-:-:S02]  /*10180*/  PRMT R3, R3, 0x5410, R4 ;  /* 0x0000541003037816 */ /* 0x000fc40000000004 */
[----:B------:R-:W-:Y:S02]  /*10190*/  PRMT R27, R6, 0x5410, R7 ;  /* 0x00005410061b7816 */ /* 0x000fe40000000007 */
[----:B------:R-:W-:Y:S02]  /*101a0*/  LOP3.LUT R18, R18, 0xffff, RZ, 0xc0, !PT ;  /* 0x0000ffff12127812 */ /* 0x000fe400078ec0ff */
[----:B------:R-:W-:Y:S02]  /*101b0*/  LOP3.LUT R34, R34, 0xffff, RZ, 0xc0, !PT ;  /* 0x0000ffff22227812 */ /* 0x000fe400078ec0ff */
[----:B------:R-:W-:Y:S02]  /*101c0*/  PRMT R6, R13, 0x4210, R26 ;  /* 0x000042100d067816 */ /* 0x000fe4000000001a */
[--C-:B------:R-:W-:Y:S02]  /*101d0*/  PRMT R4, R9, 0x4210, R10.reuse ;  /* 0x0000421009047816 */ /* 0x100fe4000000000a */
[----:B------:R-:W-:-:S02]  /*101e0*/  PRMT R24, R17, 0x5210, R10 ;  /* 0x0000521011187816 */ /* 0x000fc4000000000a */
[--C-:B------:R-:W-:Y:S02]  /*101f0*/  PRMT R5, R11, 0x4210, R18.reuse ;  /* 0x000042100b057816 */ /* 0x100fe40000000012 */
[----:B------:R-:W-:Y:S02]  /*10200*/  PRMT R25, R19, 0x5210, R18 ;  /* 0x0000521013197816 */ /* 0x000fe40000000012 */
[----:B------:R-:W-:Y:S02]  /*10210*/  PRMT R26, R3, 0x5210, R26 ;  /* 0x00005210031a7816 */ /* 0x000fe4000000001a */
[--C-:B------:R-:W-:Y:S02]  /*10220*/  PRMT R7, R15, 0x4210, R34.reuse ;  /* 0x000042100f077816 */ /* 0x100fe40000000022 */
[----:B------:R-:W-:Y:S02]  /*10230*/  PRMT R27, R27, 0x5210, R34 ;  /* 0x000052101b1b7816 */ /* 0x000fe40000000022 */
[----:B------:R-:W-:Y:S01]  /*10240*/  LOP3.LUT R48, R0, R40, RZ, 0xfc, !PT ;  /* 0x0000002800307212 */ /* 0x000fe200078efcff */
[----:B---3--:R0:W-:Y:S01]  /*10250*/  STS.128 [R36], R4 ;  /* 0x0000000424007388 */ /* 0x0081e20000000c00 */
[----:B------:R-:W-:-:S02]  /*10260*/  LOP3.LUT R40, R41, 0x7f, RZ, 0xc0, !PT ;  /* 0x0000007f29287812 */ /* 0x000fc400078ec0ff */
[----:B------:R-:W-:Y:S01]  /*10270*/  SHF.R.U32.HI R3, RZ, 0x6, R41 ;  /* 0x00000006ff037819 */ /* 0x000fe20000011629 */
[----:B------:R1:W-:Y:S01]  /*10280*/  STS.128 [R36+0x400], R24 ;  /* 0x0004001824007388 */ /* 0x0003e20000000c00 */
[----:B------:R-:W-:Y:S02]  /*10290*/  LEA R15, R40, UR9, 0x4 ;  /* 0x00000009280f7c11 */ /* 0x000fe4000f8e20ff */
[----:B------:R-:W-:Y:S01]  /*102a0*/  SGXT.U32 R3, R3, 0x1 ;  /* 0x000000010303781a */ /* 0x000fe20000000000 */
[----:B------:R-:W-:Y:S01]  /*102b0*/  BAR.SYNC.DEFER_BLOCKING 0x0 ;  /* 0x0000000000007b1d */ /* 0x000fe20000010000 */
[C---:B------:R-:W-:Y:S02]  /*102c0*/  LEA.HI R43, R42.reuse, 0x2e, RZ, 0x1a ;  /* 0x0000002e2a2b7811 */ /* 0x040fe400078fd0ff */
[----:B------:R-:W-:Y:S02]  /*102d0*/  LEA.HI R42, R42, 0xe, RZ, 0x1a ;  /* 0x0000000e2a2a7811 */ /* 0x000fe400078fd0ff */
[----:B------:R-:W-:-:S02]  /*102e0*/  LOP3.LUT R16, R0, R44, RZ, 0xfc, !PT ;  /* 0x0000002c00107212 */ /* 0x000fc400078efcff */
[C---:B------:R-:W-:Y:S02]  /*102f0*/  LOP3.LUT R12, R0.reuse, R42, RZ, 0xfc, !PT ;  /* 0x0000002a000c7212 */ /* 0x040fe400078efcff */
[C---:B0-----:R-:W-:Y:S02]  /*10300*/  LOP3.LUT R4, R0.reuse, R3, RZ, 0xfc, !PT ;  /* 0x0000000300047212 */ /* 0x041fe400078efcff */
[C-C-:B------:R-:W-:Y:S02]  /*10310*/  LOP3.LUT R5, R0.reuse, 0x2, R3.reuse, 0xfe, !PT ;  /* 0x0000000200057812 */ /* 0x140fe400078efe03 */
[C---:B------:R-:W-:Y:S02]  /*10320*/  LOP3.LUT R32, R0.reuse, R43, RZ, 0xfc, !PT ;  /* 0x0000002b00207212 */ /* 0x040fe400078efcff */
[C-C-:B------:R-:W-:Y:S02]  /*10330*/  LOP3.LUT R18, R0.reuse, 0x3c, R3.reuse, 0xfe, !PT ;  /* 0x0000003c00127812 */ /* 0x140fe400078efe03 */
[----:B------:R-:W-:-:S02]  /*10340*/  LOP3.LUT R20, R0, 0x3a, R3, 0xfe, !PT ;  /* 0x0000003a00147812 */ /* 0x000fc400078efe03 */
[C-C-:B------:R-:W-:Y:S02]  /*10350*/  LOP3.LUT R22, R0.reuse, 0x38, R3.reuse, 0xfe, !PT ;  /* 0x0000003800167812 */ /* 0x140fe400078efe03 */
[C-C-:B-1----:R-:W-:Y:S02]  /*10360*/  LOP3.LUT R24, R0.reuse, 0x36, R3.reuse, 0xfe, !PT ;  /* 0x0000003600187812 */ /* 0x142fe400078efe03 */
[C-C-:B------:R-:W-:Y:S01]  /*10370*/  LOP3.LUT R26, R0.reuse, 0x34, R3.reuse, 0xfe, !PT ;  /* 0x00000034001a7812 */ /* 0x140fe200078efe03 */
[----:B------:R-:W0:Y:S01]  /*10380*/  LDS.128 R8, [R15] ;  /* 0x000000000f087984 */ /* 0x000e220000000c00 */
[C-C-:B------:R-:W-:Y:S02]  /*10390*/  LOP3.LUT R28, R0.reuse, 0x32, R3.reuse, 0xfe, !PT ;  /* 0x00000032001c7812 */ /* 0x140fe400078efe03 */
[C-C-:B------:R-:W-:Y:S02]  /*103a0*/  LOP3.LUT R30, R0.reuse, 0x30, R3.reuse, 0xfe, !PT ;  /* 0x00000030001e7812 */ /* 0x140fe400078efe03 */
[----:B------:R-:W-:-:S02]  /*103b0*/  LOP3.LUT R34, R0, 0x2c, R3, 0xfe, !PT ;  /* 0x0000002c00227812 */ /* 0x000fc400078efe03 */
[C-C-:B------:R-:W-:Y:S02]  /*103c0*/  LOP3.LUT R36, R0.reuse, 0x2a, R3.reuse, 0xfe, !PT ;  /* 0x0000002a00247812 */ /* 0x140fe400078efe03 */
[C-C-:B------:R-:W-:Y:S02]  /*103d0*/  LOP3.LUT R38, R0.reuse, 0x28, R3.reuse, 0xfe, !PT ;  /* 0x0000002800267812 */ /* 0x140fe400078efe03 */
[C-C-:B------:R-:W-:Y:S02]  /*103e0*/  LOP3.LUT R40, R0.reuse, 0x26, R3.reuse, 0xfe, !PT ;  /* 0x0000002600287812 */ /* 0x140fe400078efe03 */
        /* <DEDUP_REMOVED lines=8> */
[----:B------:R-:W-:Y:S01]  /*10470*/  LOP3.LUT R54, R0, 0x12, R3, 0xfe, !PT ;  /* 0x0000001200367812 */ /* 0x000fe200078efe03 */
[C---:B--2---:R-:W-:Y:S01]  /*10480*/  IMAD R2, R39.reuse, UR4, RZ ;  /* 0x0000000427027c24 */ /* 0x044fe2000f8e02ff */
[----:B------:R-:W-:-:S02]  /*10490*/  ISETP.GE.AND P0, PT, R39, UR14, PT ;  /* 0x0000000e27007c0c */ /* 0x000fc4000bf06270 */
[C-C-:B------:R-:W-:Y:S02]  /*104a0*/  LOP3.LUT R55, R0.reuse, 0x10, R3.reuse, 0xfe, !PT ;  /* 0x0000001000377812 */ /* 0x140fe400078efe03 */
[C-C-:B------:R-:W-:Y:S02]  /*104b0*/  LOP3.LUT R56, R0.reuse, 0xc, R3.reuse, 0xfe, !PT ;  /* 0x0000000c00387812 */ /* 0x140fe400078efe03 */
[C-C-:B------:R-:W-:Y:S02]  /*104c0*/  LOP3.LUT R57, R0.reuse, 0xa, R3.reuse, 0xfe, !PT ;  /* 0x0000000a00397812 */ /* 0x140fe400078efe03 */
[C-C-:B------:R-:W-:Y:S02]  /*104d0*/  LOP3.LUT R58, R0.reuse, 0x8, R3.reuse, 0xfe, !PT ;  /* 0x00000008003a7812 */ /* 0x140fe400078efe03 */
[C-C-:B------:R-:W-:Y:S02]  /*104e0*/  LOP3.LUT R59, R0.reuse, 0x6, R3.reuse, 0xfe, !PT ;  /* 0x00000006003b7812 */ /* 0x140fe400078efe03 */
[----:B------:R-:W-:Y:S01]  /*104f0*/  LOP3.LUT R7, R0, 0x4, R3, 0xfe, !PT ;  /* 0x0000000400077812 */ /* 0x000fe200078efe03 */
[----:B----4-:R-:W-:Y:S01]  /*10500*/  IMAD R0, R4, UR5, RZ ;  /* 0x0000000504007c24 */ /* 0x010fe2000f8e02ff */
[----:B------:R-:W-:-:S02]  /*10510*/  IADD3 R47, P2, PT, R2, UR12, RZ ;  /* 0x0000000c022f7c10 */ /* 0x000fc4000ff5e0ff */
[----:B------:R-:W-:Y:S02]  /*10520*/  ISETP.LT.AND P3, PT, R4, UR15, !P0 ;  /* 0x0000000f04007c0c */ /* 0x000fe4000c761270 */
[C---:B------:R-:W-:Y:S01]  /*10530*/  ISETP.LT.AND P1, PT, R5.reuse, UR15, !P0 ;  /* 0x0000000f05007c0c */ /* 0x040fe2000c721270 */
[----:B------:R-:W-:Y:S01]  /*10540*/  IMAD R5, R5, UR5, RZ ;  /* 0x0000000505057c24 */ /* 0x000fe2000f8e02ff */
[----:B------:R-:W-:Y:S02]  /*10550*/  LEA.HI.X.SX32 R49, R2, UR13, 0x1, P2 ;  /* 0x0000000d02317c11 */ /* 0x000fe400090f0eff */
[-C--:B------:R-:W-:Y:S02]  /*10560*/  IADD3 R2, P4, PT, R0, R47.reuse, RZ ;  /* 0x0000002f00027210 */ /* 0x080fe40007f9e0ff */
[C---:B------:R-:W-:Y:S01]  /*10570*/  ISETP.LT.AND P2, PT, R7.reuse, UR15, !P0 ;  /* 0x0000000f07007c0c */ /* 0x040fe2000c741270 */
[----:B------:R-:W-:Y:S01]  /*10580*/  IMAD R7, R7, UR5, RZ ;  /* 0x0000000507077c24 */ /* 0x000fe2000f8e02ff */
[----:B------:R-:W-:-:S02]  /*10590*/  IADD3 R4, P5, PT, R5, R47, RZ ;  /* 0x0000002f05047210 */ /* 0x000fc40007fbe0ff */
[----:B------:R-:W-:Y:S01]  /*105a0*/  LEA.HI.X.SX32 R3, R0, R49, 0x1, P4 ;  /* 0x0000003100037211 */ /* 0x000fe200020f0eff */
[----:B------:R-:W-:Y:S01]  /*105b0*/  IMAD R0, R59, UR5, RZ ;  /* 0x000000053b007c24 */ /* 0x000fe2000f8e02ff */
[C---:B0-----:R-:W-:Y:S02]  /*105c0*/  PRMT R45, R8.reuse, 0x7770, RZ ;  /* 0x00007770082d7816 */ /* 0x041fe400000000ff */
[----:B------:R-:W-:Y:S02]  /*105d0*/  IADD3 R6, P4, PT, R7, R47, RZ ;  /* 0x0000002f07067210 */ /* 0x000fe40007f9e0ff */
[C---:B------:R-:W-:Y:S01]  /*105e0*/  PRMT R43, R8.reuse, 0x7771, RZ ;  /* 0x00007771082b7816 */ /* 0x040fe200000000ff */
[----:B------:R0:W-:Y:S01]  /*105f0*/  @P3 STG.E.U8 desc[UR20][R2.64], R45 ;  /* 0x0000002d02003986 */ /* 0x0001e2000c101114 */
[----:B------:R-:W-:Y:S02]  /*10600*/  LEA.HI.X.SX32 R5, R5, R49, 0x1, P5 ;  /* 0x0000003105057211 */ /* 0x000fe400028f0eff */
[----:B------:R-:W-:-:S02]  /*10610*/  PRMT R13, R8, 0x7773, RZ ;  /* 0x00007773080d7816 */ /* 0x000fc400000000ff */
[----:B------:R-:W-:Y:S01]  /*10620*/  PRMT R41, R8, 0x7772, RZ ;  /* 0x0000777208297816 */ /* 0x000fe200000000ff */
[----:B------:R1:W-:Y:S01]  /*10630*/  @P1 STG.E.U8 desc[UR20][R4.64], R43 ;  /* 0x0000002b04001986 */ /* 0x0003e2000c101114 */
[C---:B------:R-:W-:Y:S02]  /*10640*/  PRMT R25, R10.reuse, 0x7773, RZ ;  /* 0x000077730a197816 */ /* 0x040fe400000000ff */
[C---:B------:R-:W-:Y:S02]  /*10650*/  PRMT R27, R10.reuse, 0x7772, RZ ;  /* 0x000077720a1b7816 */ /* 0x040fe400000000ff */
[C---:B------:R-:W-:Y:S02]  /*10660*/  PRMT R29, R10.reuse, 0x7771, RZ ;  /* 0x000077710a1d7816 */ /* 0x040fe400000000ff */
[----:B------:R-:W-:Y:S01]  /*10670*/  PRMT R31, R10, 0x7770, RZ ;  /* 0x000077700a1f7816 */ /* 0x000fe200000000ff */
[----:B------:R-:W-:Y:S01]  /*10680*/  IMAD R10, R58, UR5, RZ ;  /* 0x000000053a0a7c24 */ /* 0x000fe2000f8e02ff */
[----:B------:R-:W-:-:S02]  /*10690*/  LEA.HI.X.SX32 R7, R7, R49, 0x1, P4 ;  /* 0x0000003107077211 */ /* 0x000fc400020f0eff */
[----:B------:R-:W-:Y:S02]  /*106a0*/  IADD3 R8, P3, PT, R0, R47, RZ ;  /* 0x0000002f00087210 */ /* 0x000fe40007f7e0ff */
[----:B------:R-:W-:Y:S01]  /*106b0*/  ISETP.LT.AND P5, PT, R59, UR15, !P0 ;  /* 0x0000000f3b007c0c */ /* 0x000fe2000c7a1270 */
[----:B------:R-:W-:Y:S01]  /*106c0*/  @P2 STG.E.U8 desc[UR20][R6.64], R41 ;  /* 0x0000002906002986 */ /* 0x000fe2000c101114 */
[C---:B------:R-:W-:Y:S02]  /*106d0*/  PRMT R33, R9.reuse, 0x7773, RZ ;  /* 0x0000777309217816 */ /* 0x040fe400000000ff */
[C---:B------:R-:W-:Y:S02]  /*106e0*/  PRMT R35, R9.reuse, 0x7772, RZ ;  /* 0x0000777209237816 */ /* 0x040fe400000000ff */
[C---:B------:R-:W-:Y:S02]  /*106f0*/  PRMT R37, R9.reuse, 0x7771, RZ ;  /* 0x0000777109257816 */ /* 0x040fe400000000ff */
[----:B------:R-:W-:-:S02]  /*10700*/  PRMT R39, R9, 0x7770, RZ ;  /* 0x0000777009277816 */ /* 0x000fc400000000ff */
[----:B------:R-:W-:Y:S02]  /*10710*/  ISETP.LT.AND P1, PT, R58, UR15, !P0 ;  /* 0x0000000f3a007c0c */ /* 0x000fe4000c721270 */
[----:B------:R-:W-:Y:S01]  /*10720*/  LEA.HI.X.SX32 R9, R0, R49, 0x1, P3 ;  /* 0x0000003100097211 */ /* 0x000fe200018f0eff */
[C---:B------:R-:W-:Y:S01]  /*10730*/  IMAD R0, R57.reuse, UR5, RZ ;  /* 0x0000000539007c24 */ /* 0x040fe2000f8e02ff */
[----:B------:R-:W-:Y:S02]  /*10740*/  ISETP.LT.AND P2, PT, R57, UR15, !P0 ;  /* 0x0000000f39007c0c */ /* 0x000fe4000c741270 */
[----:B0-----:R-:W-:Y:S01]  /*10750*/  IADD3 R2, P4, PT, R10, R47, RZ ;  /* 0x0000002f0a027210 */ /* 0x001fe20007f9e0ff */
[----:B------:R0:W-:Y:S01]  /*10760*/  @P5 STG.E.U8 desc[UR20][R8.64], R13 ;  /* 0x0000000d08005986 */ /* 0x0001e2000c101114 */
[C---:B------:R-:W-:Y:S02]  /*10770*/  PRMT R17, R11.reuse, 0x7773, RZ ;  /* 0x000077730b117816 */ /* 0x040fe400000000ff */
[----:B------:R-:W-:-:S02]  /*10780*/  PRMT R19, R11, 0x7772, RZ ;  /* 0x000077720b137816 */ /* 0x000fc400000000ff */
[C---:B------:R-:W-:Y:S02]  /*10790*/  PRMT R21, R11.reuse, 0x7771, RZ ;  /* 0x000077710b157816 */ /* 0x040fe400000000ff */
[----:B------:R-:W-:Y:S01]  /*107a0*/  PRMT R23, R11, 0x7770, RZ ;  /* 0x000077700b177816 */ /* 0x000fe200000000ff */
[----:B------:R-:W-:Y:S01]  /*107b0*/  IMAD R11, R56, UR5, RZ ;  /* 0x00000005380b7c24 */ /* 0x000fe2000f8e02ff */
[----:B-1----:R-:W-:Y:S02]  /*107c0*/  IADD3 R4, P6, PT, R0, R47, RZ ;  /* 0x0000002f00047210 */ /* 0x002fe40007fde0ff */
[-C--:B------:R-:W-:Y:S01]  /*107d0*/  LEA.HI.X.SX32 R3, R10, R49.reuse, 0x1, P4 ;  /* 0x000000310a037211 */ /* 0x080fe200020f0eff */
[----:B0-----:R-:W-:Y:S01]  /*107e0*/  IMAD R13, R54, UR5, RZ ;  /* 0x00000005360d7c24 */ /* 0x001fe2000f8e02ff */
[C---:B------:R-:W-:Y:S01]  /*107f0*/  ISETP.LT.AND P4, PT, R12.reuse, UR15, !P0 ;  /* 0x0000000f0c007c0c */ /* 0x040fe2000c781270 */
[----:B------:R-:W-:Y:S01]  /*10800*/  IMAD R12, R12, UR5, RZ ;  /* 0x000000050c0c7c24 */ /* 0x000fe2000f8e02ff */
[----:B------:R-:W-:Y:S01]  /*10810*/  ISETP.LT.AND P3, PT, R56, UR15, !P0 ;  /* 0x0000000f38007c0c */ /* 0x000fe2000c761270 */
[----:B------:R0:W-:Y:S01]  /*10820*/  @P1 STG.E.U8 desc[UR20][R2.64], R39 ;  /* 0x0000002702001986 */ /* 0x0001e2000c101114 */
[----:B------:R-:W-:Y:S01]  /*10830*/  LEA.HI.X.SX32 R5, R0, R49, 0x1, P6 ;  /* 0x0000003100057211 */ /* 0x000fe200030f0eff */
[----:B------:R-:W-:Y:S01]  /*10840*/  IMAD R0, R55, UR5, RZ ;  /* 0x0000000537007c24 */ /* 0x000fe2000f8e02ff */
[----:B------:R-:W-:-:S02]  /*10850*/  IADD3 R6, P5, PT, R11, R47, RZ ;  /* 0x0000002f0b067210 */ /* 0x000fc40007fbe0ff */
[C---:B------:R-:W-:Y:S01]  /*10860*/  IADD3 R10, P1, PT, R12.reuse, R47, RZ ;  /* 0x0000002f0c0a7210 */ /* 0x040fe20007f3e0ff */
[----:B------:R-:W-:Y:S01]  /*10870*/  @P2 STG.E.U8 desc[UR20][R4.64], R37 ;  /* 0x0000002504002986 */ /* 0x000fe2000c101114 */
[-C--:B------:R-:W-:Y:S02]  /*10880*/  LEA.HI.X.SX32 R7, R11, R49.reuse, 0x1, P5 ;  /* 0x000000310b077211 */ /* 0x080fe400028f0eff */
[----:B------:R-:W-:Y:S02]  /*10890*/  ISETP.LT.AND P2, PT, R55, UR15, !P0 ;  /* 0x0000000f37007c0c */ /* 0x000fe4000c741270 */
[----:B------:R-:W-:Y:S01]  /*108a0*/  LEA.HI.X.SX32 R11, R12, R49, 0x1, P1 ;  /* 0x000000310c0b7211 */ /* 0x000fe200008f0eff */
[----:B------:R-:W-:Y:S01]  /*108b0*/  @P3 STG.E.U8 desc[UR20][R6.64], R35 ;  /* 0x0000002306003986 */ /* 0x000fe2000c101114 */
[----:B------:R-:W-:Y:S02]  /*108c0*/  IADD3 R8, P1, PT, R0, R47, RZ ;  /* 0x0000002f00087210 */ /* 0x000fe40007f3e0ff */
[----:B------:R-:W-:Y:S01]  /*108d0*/  ISETP.LT.AND P3, PT, R54, UR15, !P0 ;  /* 0x0000000f36007c0c */ /* 0x000fe2000c761270 */
[----:B------:R1:W-:Y:S01]  /*108e0*/  @P4 STG.E.U8 desc[UR20][R10.64], R33 ;  /* 0x000000210a004986 */ /* 0x0003e2000c101114 */
[C---:B------:R-:W-:Y:S01]  /*108f0*/  ISETP.LT.AND P4, PT, R14.reuse, UR15, !P0 ;  /* 0x0000000f0e007c0c */ /* 0x040fe2000c781270 */
[----:B------:R-:W-:Y:S01]  /*10900*/  IMAD R14, R14, UR5, RZ ;  /* 0x000000050e0e7c24 */ /* 0x000fe2000f8e02ff */
[----:B------:R-:W-:Y:S01]  /*10910*/  LEA.HI.X.SX32 R9, R0, R49, 0x1, P1 ;  /* 0x0000003100097211 */ /* 0x000fe200008f0eff */
[----:B------:R-:W-:Y:S01]  /*10920*/  IMAD R0, R53, UR5, RZ ;  /* 0x0000000535007c24 */ /* 0x000fe2000f8e02ff */
[----:B0-----:R-:W-:Y:S01]  /*10930*/  IADD3 R2, P5, PT, R13, R47, RZ ;  /* 0x0000002f0d027210 */ /* 0x001fe20007fbe0ff */
[----:B------:R0:W2:Y:S01]  /*10940*/  LDS.128 R4, [R15+0x800] ;  /* 0x000800000f047984 */ /* 0x0000a20000000c00 */
[----:B------:R-:W-:-:S02]  /*10950*/  ISETP.LT.AND P1, PT, R53, UR15, !P0 ;  /* 0x0000000f35007c0c */ /* 0x000fc4000c721270 */
[----:B------:R-:W-:Y:S01]  /*10960*/  IADD3 R12, P6, PT, R14, R47, RZ ;  /* 0x0000002f0e0c7210 */ /* 0x000fe20007fde0ff */
[----:B------:R3:W-:Y:S01]  /*10970*/  @P2 STG.E.U8 desc[UR20][R8.64], R31 ;  /* 0x0000001f08002986 */ /* 0x0007e2000c101114 */
[----:B------:R-:W-:Y:S02]  /*10980*/  LEA.HI.X.SX32 R3, R13, R49, 0x1, P5 ;  /* 0x000000310d037211 */ /* 0x000fe400028f0eff */
[----:B-1----:R-:W-:Y:S01]  /*10990*/  IADD3 R10, P2, PT, R0, R47, RZ ;  /* 0x0000002f000a7210 */ /* 0x002fe20007f5e0ff */
[----:B0-----:R-:W-:Y:S01]  /*109a0*/  IMAD R15, R50, UR5, RZ ;  /* 0x00000005320f7c24 */ /* 0x001fe2000f8e02ff */
[-C--:B------:R-:W-:Y:S01]  /*109b0*/  LEA.HI.X.SX32 R13, R14, R49.reuse, 0x1, P6 ;  /* 0x000000310e0d7211 */ /* 0x080fe200030f0eff */
[----:B------:R0:W-:Y:S01]  /*109c0*/  @P3 STG.E.U8 desc[UR20][R2.64], R29 ;  /* 0x0000001d02003986 */ /* 0x0001e2000c101114 */
[----:B------:R-:W-:Y:S01]  /*109d0*/  LEA.HI.X.SX32 R11, R0, R49, 0x1, P2 ;  /* 0x00000031000b7211 */ /* 0x000fe200010f0eff */
[C---:B------:R-:W-:Y:S01]  /*109e0*/  IMAD R0, R52.reuse, UR5, RZ ;  /* 0x0000000534007c24 */ /* 0x040fe2000f8e02ff */
[----:B------:R-:W-:Y:S01]  /*109f0*/  ISETP.LT.AND P3, PT, R52, UR15, !P0 ;  /* 0x0000000f34007c0c */ /* 0x000fe2000c761270 */
[----:B------:R1:W-:Y:S01]  /*10a00*/  @P4 STG.E.U8 desc[UR20][R12.64], R27 ;  /* 0x0000001b0c004986 */ /* 0x0003e2000c101114 */
[C---:B------:R-:W-:Y:S01]  /*10a10*/  IMAD R14, R51.reuse, UR5, RZ ;  /* 0x00000005330e7c24 */ /* 0x040fe2000f8e02ff */
[----:B------:R-:W-:-:S02]  /*10a20*/  ISETP.LT.AND P2, PT, R51, UR15, !P0 ;  /* 0x0000000f33007c0c */ /* 0x000fc4000c741270 */
[----:B------:R4:W-:Y:S01]  /*10a30*/  @P1 STG.E.U8 desc[UR20][R10.64], R25 ;  /* 0x000000190a001986 */ /* 0x0009e2000c101114 */
[----:B---3--:R-:W-:Y:S02]  /*10a40*/  IADD3 R8, P1, PT, R0, R47, RZ ;  /* 0x0000002f00087210 */ /* 0x008fe40007f3e0ff */
[----:B------:R-:W-:Y:S02]  /*10a50*/  ISETP.LT.AND P4, PT, R50, UR15, !P0 ;  /* 0x0000000f32007c0c */ /* 0x000fe4000c781270 */
[----:B------:R-:W-:Y:S01]  /*10a60*/  LEA.HI.X.SX32 R9, R0, R49, 0x1, P1 ;  /* 0x0000003100097211 */ /* 0x000fe200008f0eff */
[----:B------:R-:W-:Y:S01]  /*10a70*/  IMAD R0, R48, UR5, RZ ;  /* 0x0000000530007c24 */ /* 0x000fe2000f8e02ff */
[CC--:B0-----:R-:W-:Y:S02]  /*10a80*/  IADD3 R2, P5, PT, R14.reuse, R47.reuse, RZ ;  /* 0x0000002f0e027210 */ /* 0x0c1fe40007fbe0ff */
[----:B-1----:R-:W-:Y:S01]  /*10a90*/  IADD3 R12, P6, PT, R15, R47, RZ ;  /* 0x0000002f0f0c7210 */ /* 0x002fe20007fde0ff */
[----:B------:R0:W-:Y:S01]  /*10aa0*/  @P3 STG.E.U8 desc[UR20][R8.64], R23 ;  /* 0x0000001708003986 */ /* 0x0001e2000c101114 */
[----:B------:R-:W-:-:S02]  /*10ab0*/  LEA.HI.X.SX32 R3, R14, R49, 0x1, P5 ;  /* 0x000000310e037211 */ /* 0x000fc400028f0eff */
[----:B----4-:R-:W-:Y:S02]  /*10ac0*/  IADD3 R10, P3, PT, R0, R47, RZ ;  /* 0x0000002f000a7210 */ /* 0x010fe40007f7e0ff */
[----:B------:R-:W-:Y:S01]  /*10ad0*/  ISETP.LT.AND P1, PT, R48, UR15, !P0 ;  /* 0x0000000f30007c0c */ /* 0x000fe2000c721270 */
[----:B------:R1:W-:Y:S01]  /*10ae0*/  @P2 STG.E.U8 desc[UR20][R2.64], R21 ;  /* 0x0000001502002986 */ /* 0x0003e2000c101114 */
[-C--:B------:R-:W-:Y:S01]  /*10af0*/  LEA.HI.X.SX32 R13, R15, R49.reuse, 0x1, P6 ;  /* 0x000000310f0d7211 */ /* 0x080fe200030f0eff */
[----:B------:R-:W-:Y:S01]  /*10b00*/  IMAD R15, R46, UR5, RZ ;  /* 0x000000052e0f7c24 */ /* 0x000fe2000f8e02ff */
[----:B------:R-:W-:Y:S01]  /*10b10*/  LEA.HI.X.SX32 R11, R0, R49, 0x1, P3 ;  /* 0x00000031000b7211 */ /* 0x000fe200018f0eff */
[----:B------:R-:W-:Y:S01]  /*10b20*/  IMAD R0, R44, UR5, RZ ;  /* 0x000000052c007c24 */ /* 0x000fe2000f8e02ff */
[----:B------:R-:W-:Y:S01]  /*10b30*/  ISETP.LT.AND P2, PT, R46, UR15, !P0 ;  /* 0x0000000f2e007c0c */ /* 0x000fe2000c741270 */
[----:B------:R3:W-:Y:S01]  /*10b40*/  @P4 STG.E.U8 desc[UR20][R12.64], R19 ;  /* 0x000000130c004986 */ /* 0x0007e2000c101114 */
[----:B------:R-:W-:-:S02]  /*10b50*/  IADD3 R14, P4, PT, R15, R47, RZ ;  /* 0x0000002f0f0e7210 */ /* 0x000fc40007f9e0ff */
[----:B0-----:R-:W-:Y:S02]  /*10b60*/  IADD3 R8, P5, PT, R0, R47, RZ ;  /* 0x0000002f00087210 */ /* 0x001fe40007fbe0ff */
[-C--:B------:R-:W-:Y:S01]  /*10b70*/  LEA.HI.X.SX32 R15, R15, R49.reuse, 0x1, P4 ;  /* 0x000000310f0f7211 */ /* 0x080fe200020f0eff */
[----:B-1----:R-:W-:Y:S01]  /*10b80*/  IMAD R3, R42, UR5, RZ ;  /* 0x000000052a037c24 */ /* 0x002fe2000f8e02ff */
[----:B------:R-:W-:Y:S01]  /*10b90*/  LEA.HI.X.SX32 R9, R0, R49, 0x1, P5 ;  /* 0x0000003100097211 */ /* 0x000fe200028f0eff */
[----:B------:R-:W-:Y:S01]  /*10ba0*/  IMAD R0, R40, UR5, RZ ;  /* 0x0000000528007c24 */ /* 0x000fe2000f8e02ff */
[----:B------:R-:W-:Y:S01]  /*10bb0*/  ISETP.LT.AND P3, PT, R44, UR15, !P0 ;  /* 0x0000000f2c007c0c */ /* 0x000fe2000c761270 */
[----:B------:R0:W-:Y:S01]  /*10bc0*/  @P1 STG.E.U8 desc[UR20][R10.64], R17 ;  /* 0x000000110a001986 */ /* 0x0001e2000c101114 */
[----:B------:R-:W-:Y:S01]  /*10bd0*/  IADD3 R2, P4, PT, R3, R47, RZ ;  /* 0x0000002f03027210 */ /* 0x000fe20007f9e0ff */
[----:B---3--:R-:W-:Y:S01]  /*10be0*/  IMAD R13, R38, UR5, RZ ;  /* 0x00000005260d7c24 */ /* 0x008fe2000f8e02ff */
[----:B--2---:R-:W-:-:S02]  /*10bf0*/  PRMT R23, R4, 0x7770, RZ ;  /* 0x0000777004177816 */ /* 0x004fc400000000ff */
[----:B------:R-:W-:Y:S02]  /*10c00*/  ISETP.LT.AND P1, PT, R42, UR15, !P0 ;  /* 0x0000000f2a007c0c */ /* 0x000fe4000c721270 */
[----:B------:R-:W-:Y:S01]  /*10c10*/  LEA.HI.X.SX32 R3, R3, R49, 0x1, P4 ;  /* 0x0000003103037211 */ /* 0x000fe200020f0eff */
[----:B------:R1:W-:Y:S01]  /*10c20*/  @P2 STG.E.U8 desc[UR20][R14.64], R23 ;  /* 0x000000170e002986 */ /* 0x0003e2000c101114 */
[----:B------:R-:W-:Y:S02]  /*10c30*/  ISETP.LT.AND P2, PT, R40, UR15, !P0 ;  /* 0x0000000f28007c0c */ /* 0x000fe4000c741270 */
[----:B------:R-:W-:Y:S02]  /*10c40*/  PRMT R19, R4, 0x7771, RZ ;  /* 0x0000777104137816 */ /* 0x000fe400000000ff */
[----:B0-----:R-:W-:Y:S02]  /*10c50*/  IADD3 R10, P4, PT, R0, R47, RZ ;  /* 0x0000002f000a7210 */ /* 0x001fe40007f9e0ff */
[----:B------:R-:W-:Y:S01]  /*10c60*/  PRMT R21, R4, 0x7772, RZ ;  /* 0x0000777204157816 */ /* 0x000fe200000000ff */
[----:B------:R0:W-:Y:S01]  /*10c70*/  @P3 STG.E.U8 desc[UR20][R8.64], R19 ;  /* 0x0000001308003986 */ /* 0x0001e2000c101114 */
[----:B------:R-:W-:Y:S01]  /*10c80*/  LEA.HI.X.SX32 R11, R0, R49, 0x1, P4 ;  /* 0x00000031000b7211 */ /* 0x000fe200020f0eff */
[----:B------:R-:W-:Y:S01]  /*10c90*/  IMAD R0, R36, UR5, RZ ;  /* 0x0000000524007c24 */ /* 0x000fe2000f8e02ff */
[----:B------:R-:W-:Y:S01]  /*10ca0*/  ISETP.LT.AND P3, PT, R38, UR15, !P0 ;  /* 0x0000000f26007c0c */ /* 0x000fe2000c761270 */
[----:B------:R2:W-:Y:S01]  /*10cb0*/  @P1 STG.E.U8 desc[UR20][R2.64], R21 ;  /* 0x0000001502001986 */ /* 0x0005e2000c101114 */
[----:B------:R-:W-:Y:S01]  /*10cc0*/  ISETP.LT.AND P1, PT, R36, UR15, !P0 ;  /* 0x0000000f24007c0c */ /* 0x000fe2000c721270 */
[----:B-1----:R-:W-:Y:S01]  /*10cd0*/  IMAD R14, R30, UR5, RZ ;  /* 0x000000051e0e7c24 */ /* 0x002fe2000f8e02ff */
[----:B------:R-:W-:-:S02]  /*10ce0*/  IADD3 R12, P5, PT, R13, R47, RZ ;  /* 0x0000002f0d0c7210 */ /* 0x000fc40007fbe0ff */
[----:B------:R-:W-:Y:S02]  /*10cf0*/  PRMT R17, R5, 0x7770, RZ ;  /* 0x0000777005117816 */ /* 0x000fe400000000ff */
[----:B------:R-:W-:Y:S02]  /*10d00*/  LEA.HI.X.SX32 R13, R13, R49, 0x1, P5 ;  /* 0x000000310d0d7211 */ /* 0x000fe400028f0eff */
[----:B0-----:R-:W-:Y:S01]  /*10d10*/  PRMT R19, R4, 0x7773, RZ ;  /* 0x0000777304137816 */ /* 0x001fe200000000ff */
[----:B------:R-:W-:Y:S01]  /*10d20*/  IMAD R4, R32, UR5, RZ ;  /* 0x0000000520047c24 */ /* 0x000fe2000f8e02ff */
[C---:B------:R-:W-:Y:S02]  /*10d30*/  IADD3 R8, P4, PT, R0.reuse, R47, RZ ;  /* 0x0000002f00087210 */ /* 0x040fe40007f9e0ff */
[----:B------:R-:W-:Y:S01]  /*10d40*/  PRMT R15, R5, 0x7771, RZ ;  /* 0x00007771050f7816 */ /* 0x000fe200000000ff */
[----:B------:R0:W-:Y:S01]  /*10d50*/  @P2 STG.E.U8 desc[UR20][R10.64], R19 ;  /* 0x000000130a002986 */ /* 0x0001e2000c101114 */
[----:B------:R-:W-:Y:S01]  /*10d60*/  LEA.HI.X.SX32 R9, R0, R49, 0x1, P4 ;  /* 0x0000003100097211 */ /* 0x000fe200020f0eff */
[C---:B------:R-:W-:Y:S01]  /*10d70*/  IMAD R0, R34.reuse, UR5, RZ ;  /* 0x0000000522007c24 */ /* 0x040fe2000f8e02ff */
[----:B------:R-:W-:Y:S01]  /*10d80*/  ISETP.LT.AND P2, PT, R34, UR15, !P0 ;  /* 0x0000000f22007c0c */ /* 0x000fe2000c741270 */
[----:B------:R1:W-:Y:S01]  /*10d90*/  @P3 STG.E.U8 desc[UR20][R12.64], R17 ;  /* 0x000000110c003986 */ /* 0x0003e2000c101114 */
[----:B------:R-:W-:-:S02]  /*10da0*/  ISETP.LT.AND P3, PT, R32, UR15, !P0 ;  /* 0x0000000f20007c0c */ /* 0x000fc4000c761270 */
[----:B--2---:R-:W-:Y:S01]  /*10db0*/  IADD3 R2, P4, PT, R0, R47, RZ ;  /* 0x0000002f00027210 */ /* 0x004fe20007f9e0ff */
[----:B------:R2:W-:Y:S01]  /*10dc0*/  @P1 STG.E.U8 desc[UR20][R8.64], R15 ;  /* 0x0000000f08001986 */ /* 0x0005e2000c101114 */
[----:B------:R-:W-:Y:S02]  /*10dd0*/  ISETP.LT.AND P1, PT, R30, UR15, !P0 ;  /* 0x0000000f1e007c0c */ /* 0x000fe4000c721270 */
[----:B------:R-:W-:Y:S01]  /*10de0*/  LEA.HI.X.SX32 R3, R0, R49, 0x1, P4 ;  /* 0x0000003100037211 */ /* 0x000fe200020f0eff */
[----:B------:R-:W-:Y:S01]  /*10df0*/  IMAD R0, R28, UR5, RZ ;  /* 0x000000051c007c24 */ /* 0x000fe2000f8e02ff */
[----:B0-----:R-:W-:Y:S02]  /*10e00*/  IADD3 R10, P5, PT, R4, R47, RZ ;  /* 0x0000002f040a7210 */ /* 0x001fe40007fbe0ff */
[----:B------:R-:W-:Y:S01]  /*10e10*/  ISETP.LT.AND P4, PT, R28, UR15, !P0 ;  /* 0x0000000f1c007c0c */ /* 0x000fe2000c781270 */
[----:B-1----:R-:W-:Y:S01]  /*10e20*/  IMAD R12, R24, UR5, RZ ;  /* 0x00000005180c7c24 */ /* 0x002fe2000f8e02ff */
[----:B------:R-:W-:-:S02]  /*10e30*/  PRMT R13, R5, 0x7772, RZ ;  /* 0x00007772050d7816 */ /* 0x000fc400000000ff */
[----:B------:R-:W-:Y:S02]  /*10e40*/  LEA.HI.X.SX32 R11, R4, R49, 0x1, P5 ;  /* 0x00000031040b7211 */ /* 0x000fe400028f0eff */
[----:B------:R-:W-:Y:S01]  /*10e50*/  PRMT R19, R5, 0x7773, RZ ;  /* 0x0000777305137816 */ /* 0x000fe200000000ff */
[----:B------:R0:W-:Y:S01]  /*10e60*/  @P2 STG.E.U8 desc[UR20][R2.64], R13 ;  /* 0x0000000d02002986 */ /* 0x0001e2000c101114 */
[-C--:B------:R-:W-:Y:S02]  /*10e70*/  IADD3 R4, P2, PT, R14, R47.reuse, RZ ;  /* 0x0000002f0e047210 */ /* 0x080fe40007f5e0ff */
[----:B--2---:R-:W-:Y:S01]  /*10e80*/  IADD3 R8, P5, PT, R0, R47, RZ ;  /* 0x0000002f00087210 */ /* 0x004fe20007fbe0ff */
[----:B------:R-:W-:Y:S01]  /*10e90*/  @P3 STG.E.U8 desc[UR20][R10.64], R19 ;  /* 0x000000130a003986 */ /* 0x000fe2000c101114 */
[----:B------:R-:W-:Y:S01]  /*10ea0*/  LEA.HI.X.SX32 R5, R14, R49, 0x1, P2 ;  /* 0x000000310e057211 */ /* 0x000fe200010f0eff */
[----:B------:R-:W-:Y:S01]  /*10eb0*/  IMAD R14, R20, UR5, RZ ;  /* 0x00000005140e7c24 */ /* 0x000fe2000f8e02ff */
[----:B------:R-:W-:-:S02]  /*10ec0*/  PRMT R15, R6, 0x7770, RZ ;  /* 0x00007770060f7816 */ /* 0x000fc400000000ff */
[----:B------:R-:W-:Y:S01]  /*10ed0*/  LEA.HI.X.SX32 R9, R0, R49, 0x1, P5 ;  /* 0x0000003100097211 */ /* 0x000fe200028f0eff */
[----:B------:R-:W-:Y:S01]  /*10ee0*/  IMAD R0, R26, UR5, RZ ;  /* 0x000000051a007c24 */ /* 0x000fe2000f8e02ff */
[----:B------:R-:W-:Y:S01]  /*10ef0*/  PRMT R17, R6, 0x7771, RZ ;  /* 0x0000777106117816 */ /* 0x000fe200000000ff */
[----:B------:R1:W-:Y:S01]  /*10f00*/  @P1 STG.E.U8 desc[UR20][R4.64], R15 ;  /* 0x0000000f04001986 */ /* 0x0003e2000c101114 */
[----:B0-----:R-:W-:Y:S01]  /*10f10*/  IMAD R13, R22, UR5, RZ ;  /* 0x00000005160d7c24 */ /* 0x001fe2000f8e02ff */
[----:B------:R-:W-:Y:S02]  /*10f20*/  ISETP.LT.AND P5, PT, R26, UR15, !P0 ;  /* 0x0000000f1a007c0c */ /* 0x000fe4000c7a1270 */
[----:B------:R0:W-:Y:S01]  /*10f30*/  @P4 STG.E.U8 desc[UR20][R8.64], R17 ;  /* 0x0000001108004986 */ /* 0x0001e2000c101114 */
[----:B------:R-:W-:Y:S02]  /*10f40*/  IADD3 R2, P6, PT, R0, R47, RZ ;  /* 0x0000002f00027210 */ /* 0x000fe40007fde0ff */
[----:B------:R-:W-:-:S02]  /*10f50*/  ISETP.LT.AND P4, PT, R24, UR15, !P0 ;  /* 0x0000000f18007c0c */ /* 0x000fc4000c781270 */
[C---:B------:R-:W-:Y:S01]  /*10f60*/  ISETP.LT.AND P1, PT, R16.reuse, UR15, !P0 ;  /* 0x0000000f10007c0c */ /* 0x040fe2000c721270 */
[----:B------:R-:W-:Y:S01]  /*10f70*/  IMAD R16, R16, UR5, RZ ;  /* 0x0000000510107c24 */ /* 0x000fe2000f8e02ff */
[----:B------:R-:W-:Y:S01]  /*10f80*/  LEA.HI.X.SX32 R3, R0, R49, 0x1, P6 ;  /* 0x0000003100037211 */ /* 0x000fe200030f0eff */
[----:B-1----:R-:W-:Y:S01]  /*10f90*/  IMAD R15, R18, UR5, RZ ;  /* 0x00000005120f7c24 */ /* 0x002fe2000f8e02ff */
[-C--:B------:R-:W-:Y:S02]  /*10fa0*/  IADD3 R4, P2, PT, R12, R47.reuse, RZ ;  /* 0x0000002f0c047210 */ /* 0x080fe40007f5e0ff */
[-C--:B------:R-:W-:Y:S02]  /*10fb0*/  IADD3 R10, P6, PT, R14, R47.reuse, RZ ;  /* 0x0000002f0e0a7210 */ /* 0x080fe40007fde0ff */
[----:B0-----:R-:W-:Y:S02]  /*10fc0*/  IADD3 R8, P3, PT, R13, R47, RZ ;  /* 0x0000002f0d087210 */ /* 0x001fe40007f7e0ff */
[----:B------:R-:W-:-:S02]  /*10fd0*/  LEA.HI.X.SX32 R5, R12, R49, 0x1, P2 ;  /* 0x000000310c057211 */ /* 0x000fc400010f0eff */
[----:B------:R-:W-:Y:S02]  /*10fe0*/  IADD3 R12, P2, PT, R15, R47, RZ ;  /* 0x0000002f0f0c7210 */ /* 0x000fe40007f5e0ff */
[-C--:B------:R-:W-:Y:S02]  /*10ff0*/  LEA.HI.X.SX32 R9, R13, R49.reuse, 0x1, P3 ;  /* 0x000000310d097211 */ /* 0x080fe400018f0eff */
[----:B------:R-:W-:Y:S02]  /*11000*/  ISETP.LT.AND P3, PT, R22, UR15, !P0 ;  /* 0x0000000f16007c0c */ /* 0x000fe4000c761270 */
[----:B------:R-:W-:Y:S02]  /*11010*/  LEA.HI.X.SX32 R13, R15, R49, 0x1, P2 ;  /* 0x000000310f0d7211 */ /* 0x000fe400010f0eff */
[----:B------:R-:W-:Y:S02]  /*11020*/  ISETP.LT.AND P2, PT, R20, UR15, !P0 ;  /* 0x0000000f14007c0c */ /* 0x000fe4000c741270 */
[----:B------:R-:W-:-:S02]  /*11030*/  ISETP.LT.AND P0, PT, R18, UR15, !P0 ;  /* 0x0000000f12007c0c */ /* 0x000fc4000c701270 */
[----:B------:R-:W-:Y:S02]  /*11040*/  LEA.HI.X.SX32 R11, R14, R49, 0x1, P6 ;  /* 0x000000310e0b7211 */ /* 0x000fe400030f0eff */
[----:B------:R-:W-:Y:S02]  /*11050*/  PRMT R25, R6, 0x7772, RZ ;  /* 0x0000777206197816 */ /* 0x000fe400000000ff */
[----:B------:R-:W-:Y:S02]  /*11060*/  IADD3 R14, P6, PT, R16, R47, RZ ;  /* 0x0000002f100e7210 */ /* 0x000fe40007fde0ff */
[----:B------:R-:W-:Y:S01]  /*11070*/  PRMT R23, R6, 0x7773, RZ ;  /* 0x0000777306177816 */ /* 0x000fe200000000ff */
[----:B------:R0:W-:Y:S01]  /*11080*/  @P5 STG.E.U8 desc[UR20][R2.64], R25 ;  /* 0x0000001902005986 */ /* 0x0001e2000c101114 */
[C---:B------:R-:W-:Y:S02]  /*11090*/  PRMT R17, R7.reuse, 0x7773, RZ ;  /* 0x0000777307117816 */ /* 0x040fe400000000ff */
[C---:B------:R-:W-:Y:S01]  /*110a0*/  PRMT R19, R7.reuse, 0x7772, RZ ;  /* 0x0000777207137816 */ /* 0x040fe200000000ff */
[----:B------:R0:W-:Y:S01]  /*110b0*/  @P4 STG.E.U8 desc[UR20][R4.64], R23 ;  /* 0x0000001704004986 */ /* 0x0001e2000c101114 */
[----:B------:R-:W-:-:S02]  /*110c0*/  PRMT R21, R7, 0x7771, RZ ;  /* 0x0000777107157816 */ /* 0x000fc400000000ff */
[----:B------:R-:W-:Y:S02]  /*110d0*/  PRMT R7, R7, 0x7770, RZ ;  /* 0x0000777007077816 */ /* 0x000fe400000000ff */
[----:B------:R-:W-:-:S03]  /*110e0*/  LEA.HI.X.SX32 R15, R16, R49, 0x1, P6 ;  /* 0x00000031100f7211 */ /* 0x000fc600030f0eff */
[----:B------:R0:W-:Y:S04]  /*110f0*/  @P3 STG.E.U8 desc[UR20][R8.64], R7 ;  /* 0x0000000708003986 */ /* 0x0001e8000c101114 */
[----:B------:R0:W-:Y:S04]  /*11100*/  @P2 STG.E.U8 desc[UR20][R10.64], R21 ;  /* 0x000000150a002986 */ /* 0x0001e8000c101114 */
[----:B------:R0:W-:Y:S04]  /*11110*/  @P0 STG.E.U8 desc[UR20][R12.64], R19 ;  /* 0x000000130c000986 */ /* 0x0001e8000c101114 */
[----:B------:R0:W-:Y:S01]  /*11120*/  @P1 STG.E.U8 desc[UR20][R14.64], R17 ;  /* 0x000000110e001986 */ /* 0x0001e2000c101114 */
[----:B------:R-:W-:Y:S06]  /*11130*/  BAR.SYNC.DEFER_BLOCKING 0x0 ;  /* 0x0000000000007b1d */ /* 0x000fec0000010000 */
[----:B------:R-:W-:Y:S05]  /*11140*/  BRA.U UP0, `(.L_x_13) ;  /* 0x0000000100a07547 */ /* 0x000fea000b800000 */
[----:B------:R-:W1:Y:S01]  /*11150*/  S2UR UR5, SR_CgaCtaId ;  /* 0x00000000000579c3 */ /* 0x000e620000008800 */
[----:B------:R-:W-:Y:S01]  /*11160*/  NOP ;  /* 0x0000000000007918 */ /* 0x000fe20000000000 */
[----:B------:R-:W-:Y:S01]  /*11170*/  UMOV UR4, 0x50 ;  /* 0x0000005000047882 */ /* 0x000fe20000000000 */
[----:B------:R-:W-:Y:S02]  /*11180*/  IMAD.U32 R0, RZ, RZ, UR8 ;  /* 0x00000008ff007e24 */ /* 0x000fe4000f8e00ff */
[----:B0-----:R-:W-:Y:S02]  /*11190*/  IMAD.MOV.U32 R3, RZ, RZ, 0x3 ;  /* 0x00000003ff037424 */ /* 0x001fe400078e00ff */
[----:B------:R-:W-:Y:S01]  /*111a0*/  IMAD.MOV.U32 R7, RZ, RZ, 0x1 ;  /* 0x00000001ff077424 */ /* 0x000fe200078e00ff */
[----:B------:R-:W-:-:S04]  /*111b0*/  LOP3.LUT R0, R0, 0xffff, RZ, 0xc0, !PT ;  /* 0x0000ffff00007812 */ /* 0x000fc800078ec0ff */
[----:B------:R-:W-:-:S05]  /*111c0*/  SHF.R.U32.HI R0, RZ, 0x5, R0 ;  /* 0x00000005ff007819 */ /* 0x000fca0000011600 */
[----:B------:R-:W-:Y:S01]  /*111d0*/  VIADD R2, R0, 0x10 ;  /* 0x0000001000027836 */ /* 0x000fe20000000000 */
[----:B------:R-:W-:Y:S01]  /*111e0*/  SHF.L.U32 R0, R3, R0, RZ ;  /* 0x0000000003007219 */ /* 0x000fe200000006ff */
[----:B-1----:R-:W-:-:S03]  /*111f0*/  ULEA UR6, UR5, UR4, 0x18 ;  /* 0x0000000405067291 */ /* 0x002fc6000f8ec0ff */
[----:B------:R-:W-:-:S04]  /*11200*/  SHF.L.U32 R3, R7, R2, RZ ;  /* 0x0000000207037219 */ /* 0x000fc800000006ff */
[----:B------:R-:W-:Y:S02]  /*11210*/  LOP3.LUT R0, R3, R0, RZ, 0xfc, !PT ;  /* 0x0000000003007212 */ /* 0x000fe400078efcff */
[----:B------:R-:W0:Y:S02]  /*11220*/  LDS R5, [UR6] ;  /* 0x00000006ff057984 */ /* 0x000e240008000800 */
[C---:B------:R-:W-:Y:S02]  /*11230*/  LOP3.LUT R2, R0.reuse, 0xffff, RZ, 0xc0, !PT ;  /* 0x0000ffff00027812 */ /* 0x040fe400078ec0ff */
[----:B0-----:R-:W-:-:S04]  /*11240*/  LOP3.LUT R3, R0, 0xffff, R5, 0x80, !PT ;  /* 0x0000ffff00037812 */ /* 0x001fc800078e8005 */
[----:B------:R-:W-:-:S13]  /*11250*/  ISETP.NE.AND P0, PT, R3, R2, PT ;  /* 0x000000020300720c */ /* 0x000fda0003f05270 */
[----:B------:R-:W-:Y:S05]  /*11260*/  @P0 BRA `(.L_x_14) ;  /* 0x0000000000500947 */ /* 0x000fea0003800000 */
[----:B------:R-:W-:Y:S02]  /*11270*/  SHF.R.U32.HI R5, RZ, 0x10, R5 ;  /* 0x00000010ff057819 */ /* 0x000fe40000011605 */
[----:B------:R-:W-:-:S04]  /*11280*/  SHF.R.U32.HI R2, RZ, 0x10, R0 ;  /* 0x00000010ff027819 */ /* 0x000fc80000011600 */
[----:B------:R-:W-:-:S04]  /*11290*/  LOP3.LUT R5, R5, R2, RZ, 0xc0, !PT ;  /* 0x0000000205057212 */ /* 0x000fc800078ec0ff */
[----:B------:R-:W-:-:S13]  /*112a0*/  ISETP.NE.AND P0, PT, R5, R2, PT ;  /* 0x000000020500720c */ /* 0x000fda0003f05270 */
[----:B------:R-:W-:Y:S05]  /*112b0*/  @P0 BRA `(.L_x_15) ;  /* 0x0000000000300947 */ /* 0x000fea0003800000 */
[----:B------:R-:W-:Y:S01]  /*112c0*/  R2UR UR4, R0 ;  /* 0x00000000000472ca */ /* 0x000fe200000e0000 */
[----:B------:R-:W-:Y:S01]  /*112d0*/  VOTEU.ANY UR5, UPT, PT ;  /* 0x0000000000057886 */ /* 0x000fe200038e0100 */
[----:B------:R-:W0:Y:S01]  /*112e0*/  S2R R0, SR_LANEID ;  /* 0x0000000000007919 */ /* 0x000e220000000000 */
[----:B------:R-:W-:-:S10]  /*112f0*/  UFLO.U32 UR5, UR5 ;  /* 0x00000005000572bd */ /* 0x000fd400080e0000 */
[----:B------:R-:W-:-:S06]  /*11300*/  ULOP3.LUT UR4, URZ, UR4, URZ, 0x33, !UPT ;  /* 0x00000004ff047292 */ /* 0x000fcc000f8e33ff */
[----:B------:R-:W-:-:S04]  /*11310*/  IMAD.U32 R2, RZ, RZ, UR4 ;  /* 0x00000004ff027e24 */ /* 0x000fc8000f8e00ff */
[----:B------:R-:W1:Y:S02]  /*11320*/  REDUX UR7, R2 ;  /* 0x00000000020773c4 */ /* 0x000e640000000000 */
[----:B------:R2:W-:Y:S01]  /*11330*/  UTCATOMSWS.AND URZ, UR4 ;  /* 0x0000000400ff79e3 */ /* 0x0005e20008000000 */
[----:B0-----:R-:W-:Y:S01]  /*11340*/  ISETP.EQ.U32.AND P0, PT, R0, UR5, PT ;  /* 0x0000000500007c0c */ /* 0x001fe2000bf02070 */
[----:B-1----:R-:W-:-:S12]  /*11350*/  IMAD.U32 R0, RZ, RZ, UR7 ;  /* 0x00000007ff007e24 */ /* 0x002fd8000f8e00ff */
[----:B------:R2:W-:Y:S01]  /*11360*/  @P0 ATOMS.AND RZ, [UR6], R0 ;  /* 0x00000000ffff098c */ /* 0x0005e2000a800006 */
[----:B------:R-:W-:Y:S05]  /*11370*/  BRA `(.L_x_13) ;  /* 0x0000000000147947 */ /* 0x000fea0003800000 */
.L_x_15:
[----:B------:R-:W-:-:S07]  /*11380*/  MOV R2, 0x113a0 ;  /* 0x000113a000027802 */ /* 0x000fce0000000f00 */
[----:B------:R-:W-:Y:S05]  /*11390*/  CALL.REL.NOINC `($__internal_0_$__cuda_sm10x_tcgen05_guardrail_trap_col_being_dealloced_not_returned_by_alloc) ;  /* 0x00000000002c7944 */ /* 0x000fea0003c00000 */
[----:B------:R-:W-:Y:S05]  /*113a0*/  BRA `(.L_x_13) ;  /* 0x0000000000087947 */ /* 0x000fea0003800000 */
.L_x_14:
[----:B------:R-:W-:-:S07]  /*113b0*/  MOV R2, 0x113d0 ;  /* 0x000113d000027802 */ /* 0x000fce0000000f00 */
[----:B------:R-:W-:Y:S05]  /*113c0*/  CALL.REL.NOINC `($__internal_2_$__cuda_sm10x_tcgen05_guardrail_trap_unallocated_columns_being_dealloced) ;  /* 0x0000000000387944 */ /* 0x000fea0003c00000 */
.L_x_13:
[----:B------:R-:W-:Y:S01]  /*113d0*/  NOP ;  /* 0x0000000000007918 */ /* 0x000fe20000000000 */
[----:B--2---:R-:W-:Y:S05]  /*113e0*/  EXIT ;  /* 0x000000000000794d */ /* 0x004fea0003800000 */
.L_x_8:
[----:B------:R-:W0:Y:S02]  /*113f0*/  SYNCS.PHASECHK.TRANS64.TRYWAIT P3, [UR6], R101 ;  /* 0x00000065ff0075a7 */ /* 0x000e240008061106 */
[----:B0-----:R-:W-:Y:S05]  /*11400*/  @!P3 BRA `(.L_x_8) ;  /* 0xfffffffc00f8b947 */ /* 0x001fea000383ffff */
[----:B------:R-:W-:Y:S05]  /*11410*/  BRA `(.L_x_16) ;  /* 0xffffffa4003c7947 */ /* 0x000fea000383ffff */
.L_x_12:
[----:B------:R-:W1:Y:S02]  /*11420*/  SYNCS.PHASECHK.TRANS64.TRYWAIT P0, [UR6], R2 ;  /* 0x00000002ff0075a7 */ /* 0x000e640008001106 */
[----:B-1----:R-:W-:Y:S05]  /*11430*/  @!P0 BRA `(.L_x_12) ;  /* 0xfffffffc00f88947 */ /* 0x002fea000383ffff */
[----:B------:R-:W-:Y:S05]  /*11440*/  BRA `(.L_x_11) ;  /* 0xffffffe400bc7947 */ /* 0x000fea000383ffff */
        .weak           $__internal_0_$__cuda_sm10x_tcgen05_guardrail_trap_col_being_dealloced_not_returned_by_alloc
        .type           $__internal_0_$__cuda_sm10x_tcgen05_guardrail_trap_col_being_dealloced_not_returned_by_alloc,@function
        .size           $__internal_0_$__cuda_sm10x_tcgen05_guardrail_trap_col_being_dealloced_not_returned_by_alloc,($__internal_1_$__cuda_sm10x_tcgen05_guardrail_trap_phase_invalid_during_alloc - $__internal_0_$__cuda_sm10x_tcgen05_guardrail_trap_col_being_dealloced_not_returned_by_alloc)
$__internal_0_$__cuda_sm10x_tcgen05_guardrail_trap_col_being_dealloced_not_returned_by_alloc:
[----:B------:R-:W-:Y:S05]  /*11450*/  BPT.TRAP 0x1 ;  /* 0x000000040000795c */ /* 0x000fea0000300000 */
[----:B------:R-:W-:-:S04]  /*11460*/  IMAD.MOV.U32 R3, RZ, RZ, 0x0 ;  /* 0x00000000ff037424 */ /* 0x000fc800078e00ff */
[----:B------:R-:W-:Y:S05]  /*11470*/  RET.REL.NODEC R2 `(matmul_kernel) ;  /* 0xfffffee802e07950 */ /* 0x000fea0003c3ffff */
        .weak           $__internal_1_$__cuda_sm10x_tcgen05_guardrail_trap_phase_invalid_during_alloc
        .type           $__internal_1_$__cuda_sm10x_tcgen05_guardrail_trap_phase_invalid_during_alloc,@function
        .size           $__internal_1_$__cuda_sm10x_tcgen05_guardrail_trap_phase_invalid_during_alloc,($__internal_2_$__cuda_sm10x_tcgen05_guardrail_trap_unallocated_columns_being_dealloced - $__internal_1_$__cuda_sm10x_tcgen05_guardrail_trap_phase_invalid_during_alloc)
$__internal_1_$__cuda_sm10x_tcgen05_guardrail_trap_phase_invalid_during_alloc:
[----:B------:R-:W-:Y:S05]  /*11480*/  BPT.TRAP 0x1 ;  /* 0x000000040000795c */ /* 0x000fea0000300000 */
[----:B------:R-:W-:-:S04]  /*11490*/  IMAD.MOV.U32 R3, RZ, RZ, 0x0 ;  /* 0x00000000ff037424 */ /* 0x000fc800078e00ff */
[----:B------:R-:W-:Y:S05]  /*114a0*/  RET.REL.NODEC R2 `(matmul_kernel) ;  /* 0xfffffee802d47950 */ /* 0x000fea0003c3ffff */
        .weak           $__internal_2_$__cuda_sm10x_tcgen05_guardrail_trap_unallocated_columns_being_dealloced
        .type           $__internal_2_$__cuda_sm10x_tcgen05_guardrail_trap_unallocated_columns_being_dealloced,@function
        .size           $__internal_2_$__cuda_sm10x_tcgen05_guardrail_trap_unallocated_columns_being_dealloced,(.L_x_20 - $__internal_2_$__cuda_sm10x_tcgen05_guardrail_trap_unallocated_columns_being_dealloced)
$__internal_2_$__cuda_sm10x_tcgen05_guardrail_trap_unallocated_columns_being_dealloced:
[----:B------:R-:W-:Y:S05]  /*114b0*/  BPT.TRAP 0x1 ;  /* 0x000000040000795c */ /* 0x000fea0000300000 */
[----:B------:R-:W-:-:S04]  /*114c0*/  IMAD.MOV.U32 R3, RZ, RZ, 0x0 ;  /* 0x00000000ff037424 */ /* 0x000fc800078e00ff */
[----:B------:R-:W-:Y:S05]  /*114d0*/  RET.REL.NODEC R2 `(matmul_kernel) ;  /* 0xfffffee802c87950 */ /* 0x000fea0003c3ffff */
.L_x_17:
[----:B------:R-:W-:-:S00]  /*114e0*/  BRA `(.L_x_17) ;  /* 0xfffffffc00fc7947 */ /* 0x000fc0000383ffff */
[----:B------:R-:W-:-:S00]  /*114f0*/  NOP ;  /* 0x0000000000007918 */ /* 0x000fc00000000000 */
        /* <DEDUP_REMOVED lines=8> */
.L_x_20:


//--------------------- .nv.shared.matmul_kernel  --------------------------
	.section	.nv.shared.matmul_kernel,"aw",@nobits
	.sectionflags	@""
	.align	16
	.zero		1024


//--------------------- .nv.shared.reserved.0     --------------------------
	.section	.nv.shared.reserved.0,"aw",@nobits
	.align	8
	.weak		__nv_reservedSMEM_offset_0_alias
	.size		__nv_reservedSMEM_offset_0_alias, 0, 64
	.other		__nv_reservedSMEM_offset_0_alias,@"STO_CUDA_RESERVED_SHARED STV_DEFAULT"
__nv_reservedSMEM_offset_0_alias:
	.zero		0
.nv.shared.reserved.0:
	.zero		64
	.weak		__nv_reservedSMEM_allocation_phase
	.type		__nv_reservedSMEM_allocation_phase,@object
	.size		__nv_reservedSMEM_allocation_phase,(.L_0 - __nv_reservedSMEM_allocation_phase)
__nv_reservedSMEM_allocation_phase:
	.zero		1
.L_0:
	.zero		7
	.weak		__nv_reservedSMEM_devtool_atexit_pc
	.type		__nv_reservedSMEM_devtool_atexit_pc,@object
	.size		__nv_reservedSMEM_devtool_atexit_pc,(__nv_reservedSMEM_allocation_mask - __nv_reservedSMEM_devtool_atexit_pc)
__nv_reservedSMEM_devtool_atexit_pc:
	.zero		8
	.weak		__nv_reservedSMEM_allocation_mask
	.type		__nv_reservedSMEM_allocation_mask,@object
	.size		__nv_reservedSMEM_allocation_mask,(.L_2 - __nv_reservedSMEM_allocation_mask)
__nv_reservedSMEM_allocation_mask:
	.zero		4
.L_2:


//--------------------- .nv.constant0.matmul_kernel --------------------------
	.section	.nv.constant0.matmul_kernel,"a",@progbits
	.sectionflags	@""
	.align	4
.nv.constant0.matmul_kernel:
	.zero		976


//--------------------- SYMBOLS --------------------------

	.type		.nv.reservedSmem.offset0,@object
	.size		.nv.reservedSmem.offset0,0x4
	.type		.nv.reservedSmem.cap,@object
	.size		.nv.reservedSmem.cap,0x4
